//
// Generated by NVIDIA NVVM Compiler
//
// Compiler Build ID: CL-36424714
// Cuda compilation tools, release 13.0, V13.0.88
// Based on NVVM 20.0.0
//

.version 9.0
.target sm_100
.address_size 64

	// .globl	_Z15countSortKernelPcS_Piiii

.visible .entry _Z15countSortKernelPcS_Piiii(
	.param .u64 .ptr .align 1 _Z15countSortKernelPcS_Piiii_param_0,
	.param .u64 .ptr .align 1 _Z15countSortKernelPcS_Piiii_param_1,
	.param .u64 .ptr .align 1 _Z15countSortKernelPcS_Piiii_param_2,
	.param .u32 _Z15countSortKernelPcS_Piiii_param_3,
	.param .u32 _Z15countSortKernelPcS_Piiii_param_4,
	.param .u32 _Z15countSortKernelPcS_Piiii_param_5
)
{
	.reg .pred 	%p<24>;
	.reg .b16 	%rs<16>;
	.reg .b32 	%r<187>;
	.reg .b64 	%rd<136>;

	ld.param.u64 	%rd10, [_Z15countSortKernelPcS_Piiii_param_0];
	ld.param.u64 	%rd11, [_Z15countSortKernelPcS_Piiii_param_1];
	ld.param.u64 	%rd12, [_Z15countSortKernelPcS_Piiii_param_2];
	ld.param.u32 	%r32, [_Z15countSortKernelPcS_Piiii_param_3];
	ld.param.u32 	%r34, [_Z15countSortKernelPcS_Piiii_param_4];
	ld.param.u32 	%r33, [_Z15countSortKernelPcS_Piiii_param_5];
	cvta.to.global.u64 	%rd1, %rd11;
	cvta.to.global.u64 	%rd2, %rd12;
	cvta.to.global.u64 	%rd3, %rd10;
	mov.u32 	%r35, %ctaid.x;
	mov.u32 	%r36, %ntid.x;
	mov.u32 	%r37, %tid.x;
	mad.lo.s32 	%r1, %r35, %r36, %r37;
	setp.lt.s32 	%p2, %r1, %r34;
	setp.gt.s32 	%p3, %r33, 0;
	and.pred  	%p1, %p2, %p3;
	not.pred 	%p4, %p1;
	@%p4 bra 	$L__BB0_12;
	mul.lo.s32 	%r2, %r33, %r1;
	add.s32 	%r39, %r33, -1;
	and.b32  	%r3, %r33, 7;
	setp.lt.u32 	%p5, %r39, 7;
	mov.b32 	%r179, 0;
	@%p5 bra 	$L__BB0_4;
	and.b32  	%r179, %r33, 2147483640;
	neg.s32 	%r177, %r179;
	add.s64 	%rd4, %rd3, 3;
	mov.u32 	%r176, %r2;
$L__BB0_3:
	.pragma "nounroll";
	cvt.s64.s32 	%rd13, %r176;
	add.s64 	%rd14, %rd4, %rd13;
	ld.global.s8 	%r40, [%rd14+-3];
	div.s32 	%r41, %r40, %r32;
	mul.wide.s32 	%rd15, %r41, 4;
	add.s64 	%rd16, %rd2, %rd15;
	atom.global.add.u32 	%r42, [%rd16], 1;
	ld.global.s8 	%r43, [%rd14+-2];
	div.s32 	%r44, %r43, %r32;
	mul.wide.s32 	%rd17, %r44, 4;
	add.s64 	%rd18, %rd2, %rd17;
	atom.global.add.u32 	%r45, [%rd18], 1;
	ld.global.s8 	%r46, [%rd14+-1];
	div.s32 	%r47, %r46, %r32;
	mul.wide.s32 	%rd19, %r47, 4;
	add.s64 	%rd20, %rd2, %rd19;
	atom.global.add.u32 	%r48, [%rd20], 1;
	ld.global.s8 	%r49, [%rd14];
	div.s32 	%r50, %r49, %r32;
	mul.wide.s32 	%rd21, %r50, 4;
	add.s64 	%rd22, %rd2, %rd21;
	atom.global.add.u32 	%r51, [%rd22], 1;
	ld.global.s8 	%r52, [%rd14+1];
	div.s32 	%r53, %r52, %r32;
	mul.wide.s32 	%rd23, %r53, 4;
	add.s64 	%rd24, %rd2, %rd23;
	atom.global.add.u32 	%r54, [%rd24], 1;
	ld.global.s8 	%r55, [%rd14+2];
	div.s32 	%r56, %r55, %r32;
	mul.wide.s32 	%rd25, %r56, 4;
	add.s64 	%rd26, %rd2, %rd25;
	atom.global.add.u32 	%r57, [%rd26], 1;
	ld.global.s8 	%r58, [%rd14+3];
	div.s32 	%r59, %r58, %r32;
	mul.wide.s32 	%rd27, %r59, 4;
	add.s64 	%rd28, %rd2, %rd27;
	atom.global.add.u32 	%r60, [%rd28], 1;
	ld.global.s8 	%r61, [%rd14+4];
	div.s32 	%r62, %r61, %r32;
	mul.wide.s32 	%rd29, %r62, 4;
	add.s64 	%rd30, %rd2, %rd29;
	atom.global.add.u32 	%r63, [%rd30], 1;
	add.s32 	%r177, %r177, 8;
	add.s32 	%r176, %r176, 8;
	setp.ne.s32 	%p6, %r177, 0;
	@%p6 bra 	$L__BB0_3;
$L__BB0_4:
	setp.eq.s32 	%p7, %r3, 0;
	@%p7 bra 	$L__BB0_12;
	and.b32  	%r11, %r33, 3;
	setp.lt.u32 	%p8, %r3, 4;
	@%p8 bra 	$L__BB0_7;
	add.s32 	%r64, %r179, %r2;
	cvt.s64.s32 	%rd31, %r64;
	add.s64 	%rd32, %rd3, %rd31;
	ld.global.s8 	%r65, [%rd32];
	div.s32 	%r66, %r65, %r32;
	mul.wide.s32 	%rd33, %r66, 4;
	add.s64 	%rd34, %rd2, %rd33;
	atom.global.add.u32 	%r67, [%rd34], 1;
	ld.global.s8 	%r68, [%rd32+1];
	div.s32 	%r69, %r68, %r32;
	mul.wide.s32 	%rd35, %r69, 4;
	add.s64 	%rd36, %rd2, %rd35;
	atom.global.add.u32 	%r70, [%rd36], 1;
	ld.global.s8 	%r71, [%rd32+2];
	div.s32 	%r72, %r71, %r32;
	mul.wide.s32 	%rd37, %r72, 4;
	add.s64 	%rd38, %rd2, %rd37;
	atom.global.add.u32 	%r73, [%rd38], 1;
	ld.global.s8 	%r74, [%rd32+3];
	div.s32 	%r75, %r74, %r32;
	mul.wide.s32 	%rd39, %r75, 4;
	add.s64 	%rd40, %rd2, %rd39;
	atom.global.add.u32 	%r76, [%rd40], 1;
	add.s32 	%r179, %r179, 4;
$L__BB0_7:
	setp.eq.s32 	%p9, %r11, 0;
	@%p9 bra 	$L__BB0_12;
	setp.eq.s32 	%p10, %r11, 1;
	@%p10 bra 	$L__BB0_10;
	add.s32 	%r77, %r179, %r2;
	cvt.s64.s32 	%rd41, %r77;
	add.s64 	%rd42, %rd3, %rd41;
	ld.global.s8 	%r78, [%rd42];
	div.s32 	%r79, %r78, %r32;
	mul.wide.s32 	%rd43, %r79, 4;
	add.s64 	%rd44, %rd2, %rd43;
	atom.global.add.u32 	%r80, [%rd44], 1;
	ld.global.s8 	%r81, [%rd42+1];
	div.s32 	%r82, %r81, %r32;
	mul.wide.s32 	%rd45, %r82, 4;
	add.s64 	%rd46, %rd2, %rd45;
	atom.global.add.u32 	%r83, [%rd46], 1;
	add.s32 	%r179, %r179, 2;
$L__BB0_10:
	and.b32  	%r84, %r33, 1;
	setp.eq.b32 	%p11, %r84, 1;
	not.pred 	%p12, %p11;
	@%p12 bra 	$L__BB0_12;
	add.s32 	%r85, %r179, %r2;
	cvt.s64.s32 	%rd47, %r85;
	add.s64 	%rd48, %rd3, %rd47;
	ld.global.s8 	%r86, [%rd48];
	div.s32 	%r87, %r86, %r32;
	mul.wide.s32 	%rd49, %r87, 4;
	add.s64 	%rd50, %rd2, %rd49;
	atom.global.add.u32 	%r88, [%rd50], 1;
$L__BB0_12:
	bar.sync 	0;
	setp.gt.s32 	%p13, %r1, 255;
	@%p13 bra 	$L__BB0_16;
	add.s64 	%rd135, %rd2, 8;
	mov.b32 	%r181, 0;
$L__BB0_14:
	ld.global.u32 	%r90, [%rd135+-8];
	ld.global.u32 	%r91, [%rd135+-4];
	add.s32 	%r92, %r91, %r90;
	st.global.u32 	[%rd135+-4], %r92;
	ld.global.u32 	%r93, [%rd135];
	add.s32 	%r94, %r93, %r92;
	st.global.u32 	[%rd135], %r94;
	ld.global.u32 	%r95, [%rd135+4];
	add.s32 	%r17, %r95, %r94;
	st.global.u32 	[%rd135+4], %r17;
	setp.eq.s32 	%p14, %r181, 252;
	@%p14 bra 	$L__BB0_16;
	ld.global.u32 	%r96, [%rd135+8];
	add.s32 	%r97, %r96, %r17;
	st.global.u32 	[%rd135+8], %r97;
	add.s32 	%r181, %r181, 4;
	add.s64 	%rd135, %rd135, 16;
	bra.uni 	$L__BB0_14;
$L__BB0_16:
	bar.sync 	0;
	@%p4 bra 	$L__BB0_28;
	mul.lo.s32 	%r19, %r33, %r1;
	add.s32 	%r98, %r33, -1;
	and.b32  	%r20, %r33, 7;
	setp.lt.u32 	%p16, %r98, 7;
	mov.u32 	%r184, %r33;
	@%p16 bra 	$L__BB0_20;
	add.s64 	%rd8, %rd1, -4;
	and.b32  	%r99, %r33, 2147483640;
	neg.s32 	%r182, %r99;
	cvt.s64.s32 	%rd51, %r19;
	add.s64 	%rd52, %rd51, %rd3;
	add.s64 	%rd9, %rd52, -4;
	mov.u32 	%r184, %r33;
$L__BB0_19:
	.pragma "nounroll";
	cvt.s64.s32 	%rd53, %r184;
	add.s64 	%rd54, %rd8, %rd53;
	add.s64 	%rd55, %rd9, %rd53;
	ld.global.s8 	%r100, [%rd55+3];
	div.s32 	%r101, %r100, %r32;
	mul.wide.s32 	%rd56, %r101, 4;
	add.s64 	%rd57, %rd2, %rd56;
	atom.global.add.u32 	%r102, [%rd57], -1;
	add.s32 	%r103, %r102, -1;
	ld.global.u8 	%rs1, [%rd55+3];
	mul.lo.s32 	%r104, %r103, %r33;
	cvt.s64.s32 	%rd58, %r104;
	add.s64 	%rd59, %rd54, %rd58;
	st.global.u8 	[%rd59+3], %rs1;
	ld.global.s8 	%r105, [%rd55+2];
	div.s32 	%r106, %r105, %r32;
	mul.wide.s32 	%rd60, %r106, 4;
	add.s64 	%rd61, %rd2, %rd60;
	atom.global.add.u32 	%r107, [%rd61], -1;
	add.s32 	%r108, %r107, -1;
	ld.global.u8 	%rs2, [%rd55+2];
	mul.lo.s32 	%r109, %r108, %r33;
	cvt.s64.s32 	%rd62, %r109;
	add.s64 	%rd63, %rd54, %rd62;
	st.global.u8 	[%rd63+2], %rs2;
	ld.global.s8 	%r110, [%rd55+1];
	div.s32 	%r111, %r110, %r32;
	mul.wide.s32 	%rd64, %r111, 4;
	add.s64 	%rd65, %rd2, %rd64;
	atom.global.add.u32 	%r112, [%rd65], -1;
	add.s32 	%r113, %r112, -1;
	ld.global.u8 	%rs3, [%rd55+1];
	mul.lo.s32 	%r114, %r113, %r33;
	cvt.s64.s32 	%rd66, %r114;
	add.s64 	%rd67, %rd54, %rd66;
	st.global.u8 	[%rd67+1], %rs3;
	ld.global.s8 	%r115, [%rd55];
	div.s32 	%r116, %r115, %r32;
	mul.wide.s32 	%rd68, %r116, 4;
	add.s64 	%rd69, %rd2, %rd68;
	atom.global.add.u32 	%r117, [%rd69], -1;
	add.s32 	%r118, %r117, -1;
	ld.global.u8 	%rs4, [%rd55];
	mul.lo.s32 	%r119, %r118, %r33;
	cvt.s64.s32 	%rd70, %r119;
	add.s64 	%rd71, %rd54, %rd70;
	st.global.u8 	[%rd71], %rs4;
	ld.global.s8 	%r120, [%rd55+-1];
	div.s32 	%r121, %r120, %r32;
	mul.wide.s32 	%rd72, %r121, 4;
	add.s64 	%rd73, %rd2, %rd72;
	atom.global.add.u32 	%r122, [%rd73], -1;
	add.s32 	%r123, %r122, -1;
	ld.global.u8 	%rs5, [%rd55+-1];
	mul.lo.s32 	%r124, %r123, %r33;
	cvt.s64.s32 	%rd74, %r124;
	add.s64 	%rd75, %rd54, %rd74;
	st.global.u8 	[%rd75+-1], %rs5;
	ld.global.s8 	%r125, [%rd55+-2];
	div.s32 	%r126, %r125, %r32;
	mul.wide.s32 	%rd76, %r126, 4;
	add.s64 	%rd77, %rd2, %rd76;
	atom.global.add.u32 	%r127, [%rd77], -1;
	add.s32 	%r128, %r127, -1;
	ld.global.u8 	%rs6, [%rd55+-2];
	mul.lo.s32 	%r129, %r128, %r33;
	cvt.s64.s32 	%rd78, %r129;
	add.s64 	%rd79, %rd54, %rd78;
	st.global.u8 	[%rd79+-2], %rs6;
	ld.global.s8 	%r130, [%rd55+-3];
	div.s32 	%r131, %r130, %r32;
	mul.wide.s32 	%rd80, %r131, 4;
	add.s64 	%rd81, %rd2, %rd80;
	atom.global.add.u32 	%r132, [%rd81], -1;
	add.s32 	%r133, %r132, -1;
	ld.global.u8 	%rs7, [%rd55+-3];
	mul.lo.s32 	%r134, %r133, %r33;
	cvt.s64.s32 	%rd82, %r134;
	add.s64 	%rd83, %rd54, %rd82;
	st.global.u8 	[%rd83+-3], %rs7;
	add.s32 	%r184, %r184, -8;
	ld.global.s8 	%r135, [%rd55+-4];
	div.s32 	%r136, %r135, %r32;
	mul.wide.s32 	%rd84, %r136, 4;
	add.s64 	%rd85, %rd2, %rd84;
	atom.global.add.u32 	%r137, [%rd85], -1;
	add.s32 	%r138, %r137, -1;
	ld.global.u8 	%rs8, [%rd55+-4];
	mul.lo.s32 	%r139, %r138, %r33;
	cvt.s64.s32 	%rd86, %r139;
	add.s64 	%rd87, %rd54, %rd86;
	st.global.u8 	[%rd87+-4], %rs8;
	add.s32 	%r182, %r182, 8;
	setp.ne.s32 	%p17, %r182, 0;
	@%p17 bra 	$L__BB0_19;
$L__BB0_20:
	setp.eq.s32 	%p18, %r20, 0;
	@%p18 bra 	$L__BB0_28;
	and.b32  	%r27, %r33, 3;
	setp.lt.u32 	%p19, %r20, 4;
	@%p19 bra 	$L__BB0_23;
	cvt.s64.s32 	%rd88, %r19;
	cvt.s64.s32 	%rd89, %r184;
	add.s64 	%rd90, %rd89, %rd88;
	add.s64 	%rd91, %rd3, %rd90;
	ld.global.s8 	%r140, [%rd91+-1];
	div.s32 	%r141, %r140, %r32;
	mul.wide.s32 	%rd92, %r141, 4;
	add.s64 	%rd93, %rd2, %rd92;
	atom.global.add.u32 	%r142, [%rd93], -1;
	add.s32 	%r143, %r142, -1;
	ld.global.u8 	%rs9, [%rd91+-1];
	mul.lo.s32 	%r144, %r143, %r33;
	cvt.s64.s32 	%rd94, %r144;
	add.s64 	%rd95, %rd94, %rd89;
	add.s64 	%rd96, %rd1, %rd95;
	st.global.u8 	[%rd96+-1], %rs9;
	ld.global.s8 	%r145, [%rd91+-2];
	div.s32 	%r146, %r145, %r32;
	mul.wide.s32 	%rd97, %r146, 4;
	add.s64 	%rd98, %rd2, %rd97;
	atom.global.add.u32 	%r147, [%rd98], -1;
	add.s32 	%r148, %r147, -1;
	ld.global.u8 	%rs10, [%rd91+-2];
	mul.lo.s32 	%r149, %r148, %r33;
	cvt.s64.s32 	%rd99, %r149;
	add.s64 	%rd100, %rd99, %rd89;
	add.s64 	%rd101, %rd1, %rd100;
	st.global.u8 	[%rd101+-2], %rs10;
	ld.global.s8 	%r150, [%rd91+-3];
	div.s32 	%r151, %r150, %r32;
	mul.wide.s32 	%rd102, %r151, 4;
	add.s64 	%rd103, %rd2, %rd102;
	atom.global.add.u32 	%r152, [%rd103], -1;
	add.s32 	%r153, %r152, -1;
	ld.global.u8 	%rs11, [%rd91+-3];
	mul.lo.s32 	%r154, %r153, %r33;
	cvt.s64.s32 	%rd104, %r154;
	add.s64 	%rd105, %rd104, %rd89;
	add.s64 	%rd106, %rd1, %rd105;
	st.global.u8 	[%rd106+-3], %rs11;
	add.s32 	%r184, %r184, -4;
	ld.global.s8 	%r155, [%rd91+-4];
	div.s32 	%r156, %r155, %r32;
	mul.wide.s32 	%rd107, %r156, 4;
	add.s64 	%rd108, %rd2, %rd107;
	atom.global.add.u32 	%r157, [%rd108], -1;
	add.s32 	%r158, %r157, -1;
	ld.global.u8 	%rs12, [%rd91+-4];
	mul.lo.s32 	%r159, %r158, %r33;
	cvt.s64.s32 	%rd109, %r159;
	add.s64 	%rd110, %rd109, %rd89;
	add.s64 	%rd111, %rd1, %rd110;
	st.global.u8 	[%rd111+-4], %rs12;
$L__BB0_23:
	setp.eq.s32 	%p20, %r27, 0;
	@%p20 bra 	$L__BB0_28;
	setp.eq.s32 	%p21, %r27, 1;
	@%p21 bra 	$L__BB0_26;
	cvt.s64.s32 	%rd112, %r19;
	cvt.s64.s32 	%rd113, %r184;
	add.s64 	%rd114, %rd113, %rd112;
	add.s64 	%rd115, %rd3, %rd114;
	ld.global.s8 	%r160, [%rd115+-1];
	div.s32 	%r161, %r160, %r32;
	mul.wide.s32 	%rd116, %r161, 4;
	add.s64 	%rd117, %rd2, %rd116;
	atom.global.add.u32 	%r162, [%rd117], -1;
	add.s32 	%r163, %r162, -1;
	ld.global.u8 	%rs13, [%rd115+-1];
	mul.lo.s32 	%r164, %r163, %r33;
	cvt.s64.s32 	%rd118, %r164;
	add.s64 	%rd119, %rd118, %rd113;
	add.s64 	%rd120, %rd1, %rd119;
	st.global.u8 	[%rd120+-1], %rs13;
	add.s32 	%r184, %r184, -2;
	ld.global.s8 	%r165, [%rd115+-2];
	div.s32 	%r166, %r165, %r32;
	mul.wide.s32 	%rd121, %r166, 4;
	add.s64 	%rd122, %rd2, %rd121;
	atom.global.add.u32 	%r167, [%rd122], -1;
	add.s32 	%r168, %r167, -1;
	ld.global.u8 	%rs14, [%rd115+-2];
	mul.lo.s32 	%r169, %r168, %r33;
	cvt.s64.s32 	%rd123, %r169;
	add.s64 	%rd124, %rd123, %rd113;
	add.s64 	%rd125, %rd1, %rd124;
	st.global.u8 	[%rd125+-2], %rs14;
$L__BB0_26:
	and.b32  	%r170, %r33, 1;
	setp.eq.b32 	%p22, %r170, 1;
	not.pred 	%p23, %p22;
	@%p23 bra 	$L__BB0_28;
	cvt.s64.s32 	%rd126, %r19;
	cvt.s64.s32 	%rd127, %r184;
	add.s64 	%rd128, %rd127, %rd126;
	add.s64 	%rd129, %rd3, %rd128;
	ld.global.s8 	%r171, [%rd129+-1];
	div.s32 	%r172, %r171, %r32;
	mul.wide.s32 	%rd130, %r172, 4;
	add.s64 	%rd131, %rd2, %rd130;
	atom.global.add.u32 	%r173, [%rd131], -1;
	add.s32 	%r174, %r173, -1;
	ld.global.u8 	%rs15, [%rd129+-1];
	mul.lo.s32 	%r175, %r174, %r33;
	cvt.s64.s32 	%rd132, %r175;
	add.s64 	%rd133, %rd132, %rd127;
	add.s64 	%rd134, %rd1, %rd133;
	st.global.u8 	[%rd134+-1], %rs15;
$L__BB0_28:
	ret;

}


// ===== COMPILED SASS (sm_100) =====

	.target	sm_100

	.elftype	@"ET_EXEC"


//--------------------- .note.nv.tkinfo           --------------------------
	.section	.note.nv.tkinfo,"",@"SHT_NOTE"
	.sectionflags	@"SHF_NOTE_NV_TKINFO"
	.tkinfo
        /*0018*/ 	.word	0x00000002
        /*0030*/ 	.string	""
        /*0030*/ 	.string	"ptxas"
        /*0030*/ 	.string	"Cuda compilation tools, release 13.0, V13.0.88"
        /*0030*/ 	.string	"Build cuda_13.0.r13.0/compiler.36424714_0"
        /*0030*/ 	.string	"-arch sm_100 -m 64 "



//--------------------- .note.nv.cuinfo           --------------------------
	.section	.note.nv.cuinfo,"",@"SHT_NOTE"
	.sectionflags	@"SHF_NOTE_NV_CUINFO"
        /*0018*/ 	.short	0x0002
        /*001a*/ 	.short	0x0064
        /*001c*/ 	.short	0x0082
	.zero		2


//--------------------- .nv.info                  --------------------------
	.section	.nv.info,"",@"SHT_CUDA_INFO"
	.align	4


	//----- nvinfo : EIATTR_REGCOUNT
	.align		4
        /*0000*/ 	.byte	0x04, 0x2f
        /*0002*/ 	.short	(.L_1 - .L_0)
	.align		4
.L_0:
        /*0004*/ 	.word	index@(_Z15countSortKernelPcS_Piiii)
        /*0008*/ 	.word	0x00000020


	//----- nvinfo : EIATTR_FRAME_SIZE
	.align		4
.L_1:
        /*000c*/ 	.byte	0x04, 0x11
        /*000e*/ 	.short	(.L_3 - .L_2)
	.align		4
.L_2:
        /*0010*/ 	.word	index@(_Z15countSortKernelPcS_Piiii)
        /*0014*/ 	.word	0x00000000


	//----- nvinfo : EIATTR_MIN_STACK_SIZE
	.align		4
.L_3:
        /*0018*/ 	.byte	0x04, 0x12
        /*001a*/ 	.short	(.L_5 - .L_4)
	.align		4
.L_4:
        /*001c*/ 	.word	index@(_Z15countSortKernelPcS_Piiii)
        /*0020*/ 	.word	0x00000000
.L_5:


//--------------------- .nv.compat                --------------------------
	.section	.nv.compat,"",@"SHT_CUDA_COMPAT_INFO"
	.align	4
        /*0000*/ 	.byte	0x02, 0x09, 0x00, 0x00, 0x02, 0x02, 0x01, 0x00, 0x02, 0x05, 0x05, 0x00, 0x03, 0x07, 0x01, 0x01
        /*0010*/ 	.byte	0x02, 0x03, 0x00, 0x00, 0x02, 0x06, 0x01, 0x00, 0x04, 0x0b, 0x08, 0x00, 0x09, 0x00, 0x00, 0x00
        /*0020*/ 	.byte	0x00, 0x00, 0x00, 0x00


//--------------------- .nv.info._Z15countSortKernelPcS_Piiii --------------------------
	.section	.nv.info._Z15countSortKernelPcS_Piiii,"",@"SHT_CUDA_INFO"
	.sectionflags	@""
	.align	4


	//----- nvinfo : EIATTR_CUDA_API_VERSION
	.align		4
        /*0000*/ 	.byte	0x04, 0x37
        /*0002*/ 	.short	(.L_7 - .L_6)
.L_6:
        /*0004*/ 	.word	0x00000082


	//----- nvinfo : EIATTR_KPARAM_INFO
	.align		4
.L_7:
        /*0008*/ 	.byte	0x04, 0x17
        /*000a*/ 	.short	(.L_9 - .L_8)
.L_8:
        /*000c*/ 	.word	0x00000000
        /*0010*/ 	.short	0x0005
        /*0012*/ 	.short	0x0020
        /*0014*/ 	.byte	0x00, 0xf0, 0x11, 0x00


	//----- nvinfo : EIATTR_KPARAM_INFO
	.align		4
.L_9:
        /*0018*/ 	.byte	0x04, 0x17
        /*001a*/ 	.short	(.L_11 - .L_10)
.L_10:
        /*001c*/ 	.word	0x00000000
        /*0020*/ 	.short	0x0004
        /*0022*/ 	.short	0x001c
        /*0024*/ 	.byte	0x00, 0xf0, 0x11, 0x00


	//----- nvinfo : EIATTR_KPARAM_INFO
	.align		4
.L_11:
        /*0028*/ 	.byte	0x04, 0x17
        /*002a*/ 	.short	(.L_13 - .L_12)
.L_12:
        /*002c*/ 	.word	0x00000000
        /*0030*/ 	.short	0x0003
        /*0032*/ 	.short	0x0018
        /*0034*/ 	.byte	0x00, 0xf0, 0x11, 0x00


	//----- nvinfo : EIATTR_KPARAM_INFO
	.align		4
.L_13:
        /*0038*/ 	.byte	0x04, 0x17
        /*003a*/ 	.short	(.L_15 - .L_14)
.L_14:
        /*003c*/ 	.word	0x00000000
        /*0040*/ 	.short	0x0002
        /*0042*/ 	.short	0x0010
        /*0044*/ 	.byte	0x00, 0xf5, 0x21, 0x00


	//----- nvinfo : EIATTR_KPARAM_INFO
	.align		4
.L_15:
        /*0048*/ 	.byte	0x04, 0x17
        /*004a*/ 	.short	(.L_17 - .L_16)
.L_16:
        /*004c*/ 	.word	0x00000000
        /*0050*/ 	.short	0x0001
        /*0052*/ 	.short	0x0008
        /*0054*/ 	.byte	0x00, 0xf5, 0x21, 0x00


	//----- nvinfo : EIATTR_KPARAM_INFO
	.align		4
.L_17:
        /*0058*/ 	.byte	0x04, 0x17
        /*005a*/ 	.short	(.L_19 - .L_18)
.L_18:
        /*005c*/ 	.word	0x00000000
        /*0060*/ 	.short	0x0000
        /*0062*/ 	.short	0x0000
        /*0064*/ 	.byte	0x00, 0xf5, 0x21, 0x00


	//----- nvinfo : EIATTR_SPARSE_MMA_MASK
	.align		4
.L_19:
        /*0068*/ 	.byte	0x03, 0x50
        /*006a*/ 	.short	0x0000


	//----- nvinfo : EIATTR_MAXREG_COUNT
	.align		4
        /*006c*/ 	.byte	0x03, 0x1b
        /*006e*/ 	.short	0x00ff


	//----- nvinfo : EIATTR_NUM_BARRIERS
	.align		4
        /*0070*/ 	.byte	0x02, 0x4c
        /*0072*/ 	.byte	0x01
	.zero		1


	//----- nvinfo : EIATTR_MERCURY_ISA_VERSION
	.align		4
        /*0074*/ 	.byte	0x03, 0x5f
        /*0076*/ 	.short	0x0101


	//----- nvinfo : EIATTR_VRC_CTA_INIT_COUNT
	.align		4
        /*0078*/ 	.byte	0x02, 0x4a
	.zero		1
	.zero		1


	//----- nvinfo : EIATTR_EXIT_INSTR_OFFSETS
	.align		4
        /*007c*/ 	.byte	0x04, 0x1c
        /*007e*/ 	.short	(.L_21 - .L_20)


	//   ....[0]....
.L_20:
        /*0080*/ 	.word	0x00002410


	//   ....[1]....
        /*0084*/ 	.word	0x00003260


	//   ....[2]....
        /*0088*/ 	.word	0x00003a50


	//   ....[3]....
        /*008c*/ 	.word	0x00003ef0


	//   ....[4]....
        /*0090*/ 	.word	0x000041b0


	//----- nvinfo : EIATTR_CRS_STACK_SIZE
	.align		4
.L_21:
        /*0094*/ 	.byte	0x04, 0x1e
        /*0096*/ 	.short	(.L_23 - .L_22)
.L_22:
        /*0098*/ 	.word	0x00000000


	//----- nvinfo : EIATTR_CBANK_PARAM_SIZE
	.align		4
.L_23:
        /*009c*/ 	.byte	0x03, 0x19
        /*009e*/ 	.short	0x0024


	//----- nvinfo : EIATTR_PARAM_CBANK
	.align		4
        /*00a0*/ 	.byte	0x04, 0x0a
        /*00a2*/ 	.short	(.L_25 - .L_24)
	.align		4
.L_24:
        /*00a4*/ 	.word	index@(.nv.constant0._Z15countSortKernelPcS_Piiii)
        /*00a8*/ 	.short	0x0380
        /*00aa*/ 	.short	0x0024


	//----- nvinfo : EIATTR_SW_WAR
	.align		4
.L_25:
        /*00ac*/ 	.byte	0x04, 0x36
        /*00ae*/ 	.short	(.L_27 - .L_26)
.L_26:
        /*00b0*/ 	.word	0x00000008
.L_27:


//--------------------- .nv.callgraph             --------------------------
	.section	.nv.callgraph,"",@"SHT_CUDA_CALLGRAPH"
	.align	4
	.sectionentsize	8
	.align		4
        /*0000*/ 	.word	0x00000000
	.align		4
        /*0004*/ 	.word	0xffffffff
	.align		4
        /*0008*/ 	.word	0x00000000
	.align		4
        /*000c*/ 	.word	0xfffffffe
	.align		4
        /*0010*/ 	.word	0x00000000
	.align		4
        /*0014*/ 	.word	0xfffffffd
	.align		4
        /*0018*/ 	.word	0x00000000
	.align		4
        /*001c*/ 	.word	0xfffffffc


//--------------------- .text._Z15countSortKernelPcS_Piiii --------------------------
	.section	.text._Z15countSortKernelPcS_Piiii,"ax",@progbits
	.align	128
        .global         _Z15countSortKernelPcS_Piiii
        .type           _Z15countSortKernelPcS_Piiii,@function
        .size           _Z15countSortKernelPcS_Piiii,(.L_x_14 - _Z15countSortKernelPcS_Piiii)
        .other          _Z15countSortKernelPcS_Piiii,@"STO_CUDA_ENTRY STV_DEFAULT"
_Z15countSortKernelPcS_Piiii:
.text._Z15countSortKernelPcS_Piiii:
[----:B------:R-:W-:Y:S01]  /*0000*/  LDC R1, c[0x0][0x37c] ;  /* 0x0000df00ff017b82 */ /* 0x000fe20000000800 */
[----:B------:R-:W0:Y:S07]  /*0010*/  S2R R0, SR_TID.X ;  /* 0x0000000000007919 */ /* 0x000e2e0000002100 */
[----:B------:R-:W0:Y:S01]  /*0020*/  S2UR UR4, SR_CTAID.X ;  /* 0x00000000000479c3 */ /* 0x000e220000002500 */
[----:B------:R-:W1:Y:S01]  /*0030*/  LDCU UR10, c[0x0][0x3a0] ;  /* 0x00007400ff0a77ac */ /* 0x000e620008000800 */
[----:B------:R-:W-:Y:S01]  /*0040*/  BSSY.RECONVERGENT B0, `(.L_x_0) ;  /* 0x0000169000007945 */ /* 0x000fe20003800200 */
[----:B------:R-:W2:Y:S05]  /*0050*/  LDCU UR5, c[0x0][0x39c] ;  /* 0x00007380ff0577ac */ /* 0x000eaa0008000800 */
[----:B------:R-:W0:Y:S01]  /*0060*/  LDC R5, c[0x0][0x360] ;  /* 0x0000d800ff057b82 */ /* 0x000e220000000800 */
[----:B------:R-:W3:Y:S01]  /*0070*/  LDCU.64 UR8, c[0x0][0x358] ;  /* 0x00006b00ff0877ac */ /* 0x000ee20008000a00 */
[----:B-1----:R-:W-:Y:S01]  /*0080*/  ISETP.LT.AND P0, PT, RZ, UR10, PT ;  /* 0x0000000aff007c0c */ /* 0x002fe2000bf01270 */
[----:B0-----:R-:W-:-:S05]  /*0090*/  IMAD R5, R5, UR4, R0 ;  /* 0x0000000405057c24 */ /* 0x001fca000f8e0200 */
[----:B--2---:R-:W-:-:S13]  /*00a0*/  ISETP.LT.AND P0, PT, R5, UR5, P0 ;  /* 0x0000000505007c0c */ /* 0x004fda0008701270 */
[----:B---3--:R-:W-:Y:S05]  /*00b0*/  @!P0 BRA `(.L_x_1) ;  /* 0x0000001400848947 */ /* 0x008fea0003800000 */
[----:B------:R-:W-:Y:S02]  /*00c0*/  UIADD3 UR4, UPT, UPT, UR10, -0x1, URZ ;  /* 0xffffffff0a047890 */ /* 0x000fe4000fffe0ff */
[----:B------:R-:W-:Y:S01]  /*00d0*/  IMAD R0, R5, UR10, RZ ;  /* 0x0000000a05007c24 */ /* 0x000fe2000f8e02ff */
[----:B------:R-:W-:Y:S02]  /*00e0*/  ULOP3.LUT UR6, UR10, 0x7, URZ, 0xc0, !UPT ;  /* 0x000000070a067892 */ /* 0x000fe4000f8ec0ff */
[----:B------:R-:W-:Y:S02]  /*00f0*/  UISETP.GE.U32.AND UP1, UPT, UR4, 0x7, UPT ;  /* 0x000000070400788c */ /* 0x000fe4000bf26070 */
[----:B------:R-:W-:Y:S01]  /*0100*/  UISETP.NE.AND UP0, UPT, UR6, URZ, UPT ;  /* 0x000000ff0600728c */ /* 0x000fe2000bf05270 */
[----:B------:R-:W-:-:S06]  /*0110*/  UMOV UR4, URZ ;  /* 0x000000ff00047c82 */ /* 0x000fcc0008000000 */
[----:B------:R-:W-:Y:S05]  /*0120*/  BRA.U !UP1, `(.L_x_2) ;  /* 0x0000000909947547 */ /* 0x000fea000b800000 */
[----:B------:R-:W0:Y:S01]  /*0130*/  LDC R2, c[0x0][0x398] ;  /* 0x0000e600ff027b82 */ /* 0x000e220000000800 */
[----:B------:R-:W-:Y:S01]  /*0140*/  ULOP3.LUT UR4, UR10, 0x7ffffff8, URZ, 0xc0, !UPT ;  /* 0x7ffffff80a047892 */ /* 0x000fe2000f8ec0ff */
[----:B------:R-:W-:-:S03]  /*0150*/  MOV R11, R0 ;  /* 0x00000000000b7202 */ /* 0x000fc60000000f00 */
[----:B------:R-:W-:-:S03]  /*0160*/  UIADD3 UR5, UPT, UPT, -UR4, URZ, URZ ;  /* 0x000000ff04057290 */ /* 0x000fc6000fffe1ff */
[----:B------:R-:W1:Y:S08]  /*0170*/  LDC R4, c[0x0][0x398] ;  /* 0x0000e600ff047b82 */ /* 0x000e700000000800 */
[----:B------:R-:W2:Y:S01]  /*0180*/  LDC.64 R6, c[0x0][0x380] ;  /* 0x0000e000ff067b82 */ /* 0x000ea20000000a00 */
[----:B0-----:R-:W-:-:S07]  /*0190*/  IABS R14, R2 ;  /* 0x00000002000e7213 */ /* 0x001fce0000000000 */
[----:B------:R-:W0:Y:S01]  /*01a0*/  LDC.64 R2, c[0x0][0x390] ;  /* 0x0000e400ff027b82 */ /* 0x000e220000000a00 */
[----:B------:R-:W3:Y:S08]  /*01b0*/  I2F.RP R10, R14 ;  /* 0x0000000e000a7306 */ /* 0x000ef00000209400 */
[----:B---3--:R-:W3:Y:S02]  /*01c0*/  MUFU.RCP R10, R10 ;  /* 0x0000000a000a7308 */ /* 0x008ee40000001000 */
[----:B---3--:R-:W-:-:S06]  /*01d0*/  VIADD R8, R10, 0xffffffe ;  /* 0x0ffffffe0a087836 */ /* 0x008fcc0000000000 */
[----:B------:R3:W4:Y:S02]  /*01e0*/  F2I.FTZ.U32.TRUNC.NTZ R9, R8 ;  /* 0x0000000800097305 */ /* 0x000724000021f000 */
[----:B---3--:R-:W-:Y:S02]  /*01f0*/  IMAD.MOV.U32 R8, RZ, RZ, RZ ;  /* 0x000000ffff087224 */ /* 0x008fe400078e00ff */
[----:B----4-:R-:W-:-:S04]  /*0200*/  IMAD.MOV R15, RZ, RZ, -R9 ;  /* 0x000000ffff0f7224 */ /* 0x010fc800078e0a09 */
[----:B------:R-:W-:-:S04]  /*0210*/  IMAD R15, R15, R14, RZ ;  /* 0x0000000e0f0f7224 */ /* 0x000fc800078e02ff */
[----:B012---:R-:W-:-:S07]  /*0220*/  IMAD.HI.U32 R15, R9, R15, R8 ;  /* 0x0000000f090f7227 */ /* 0x007fce00078e0008 */
.L_x_3:
[----:B------:R-:W-:Y:S02]  /*0230*/  SHF.R.S32.HI R10, RZ, 0x1f, R11 ;  /* 0x0000001fff0a7819 */ /* 0x000fe4000001140b */
[----:B------:R-:W-:-:S04]  /*0240*/  IADD3 R8, P1, P2, R11, 0x3, R6 ;  /* 0x000000030b087810 */ /* 0x000fc80007a3e006 */
[----:B------:R-:W-:-:S05]  /*0250*/  IADD3.X R9, PT, PT, R10, R7, RZ, P1, P2 ;  /* 0x000000070a097210 */ /* 0x000fca0000fe44ff */
[----:B------:R-:W2:Y:S01]  /*0260*/  LDG.E.S8 R17, desc[UR8][R8.64+-0x3] ;  /* 0xfffffd0808117981 */ /* 0x000ea2000c1e1300 */
[-C--:B------:R-:W-:Y:S02]  /*0270*/  IABS R13, R4.reuse ;  /* 0x00000004000d7213 */ /* 0x080fe40000000000 */
[-C--:B------:R-:W-:Y:S02]  /*0280*/  LOP3.LUT R12, RZ, R4.reuse, RZ, 0x33, !PT ;  /* 0x00000004ff0c7212 */ /* 0x080fe400078e33ff */
[----:B--2---:R-:W-:Y:S02]  /*0290*/  IABS R10, R17 ;  /* 0x00000011000a7213 */ /* 0x004fe40000000000 */
[----:B------:R-:W-:-:S03]  /*02a0*/  LOP3.LUT R17, R17, R4, RZ, 0x3c, !PT ;  /* 0x0000000411117212 */ /* 0x000fc600078e3cff */
[----:B------:R-:W-:Y:S01]  /*02b0*/  IMAD.HI.U32 R15, R15, R10, RZ ;  /* 0x0000000a0f0f7227 */ /* 0x000fe200078e00ff */
[----:B------:R-:W-:-:S03]  /*02c0*/  ISETP.GE.AND P3, PT, R17, RZ, PT ;  /* 0x000000ff1100720c */ /* 0x000fc60003f66270 */
[----:B------:R-:W-:-:S04]  /*02d0*/  IMAD.MOV R19, RZ, RZ, -R15 ;  /* 0x000000ffff137224 */ /* 0x000fc800078e0a0f */
[----:B------:R-:W-:Y:S02]  /*02e0*/  IMAD R19, R13, R19, R10 ;  /* 0x000000130d137224 */ /* 0x000fe400078e020a */
[----:B------:R-:W-:-:S03]  /*02f0*/  IMAD.MOV.U32 R10, RZ, RZ, 0x1 ;  /* 0x00000001ff0a7424 */ /* 0x000fc600078e00ff */
[----:B------:R-:W-:-:S13]  /*0300*/  ISETP.GT.U32.AND P2, PT, R14, R19, PT ;  /* 0x000000130e00720c */ /* 0x000fda0003f44070 */
[----:B------:R-:W-:Y:S02]  /*0310*/  @!P2 IMAD.IADD R19, R19, 0x1, -R13 ;  /* 0x000000011313a824 */ /* 0x000fe400078e0a0d */
[----:B------:R-:W-:-:S03]  /*0320*/  @!P2 VIADD R15, R15, 0x1 ;  /* 0x000000010f0fa836 */ /* 0x000fc60000000000 */
[----:B------:R-:W-:-:S13]  /*0330*/  ISETP.GE.U32.AND P1, PT, R19, R14, PT ;  /* 0x0000000e1300720c */ /* 0x000fda0003f26070 */
[----:B------:R-:W-:Y:S02]  /*0340*/  @P1 IADD3 R15, PT, PT, R15, 0x1, RZ ;  /* 0x000000010f0f1810 */ /* 0x000fe40007ffe0ff */
[----:B------:R-:W-:-:S03]  /*0350*/  ISETP.NE.AND P1, PT, R4, RZ, PT ;  /* 0x000000ff0400720c */ /* 0x000fc60003f25270 */
[----:B------:R-:W-:-:S05]  /*0360*/  @!P3 IMAD.MOV R15, RZ, RZ, -R15 ;  /* 0x000000ffff0fb224 */ /* 0x000fca00078e0a0f */
[----:B------:R-:W-:-:S05]  /*0370*/  SEL R17, R12, R15, !P1 ;  /* 0x0000000f0c117207 */ /* 0x000fca0004800000 */
[----:B------:R-:W-:-:S05]  /*0380*/  IMAD.WIDE R16, R17, 0x4, R2 ;  /* 0x0000000411107825 */ /* 0x000fca00078e0202 */
[----:B------:R0:W-:Y:S04]  /*0390*/  REDG.E.ADD.STRONG.GPU desc[UR8][R16.64], R10 ;  /* 0x0000000a1000798e */ /* 0x0001e8000c12e108 */
[----:B------:R-:W2:Y:S01]  /*03a0*/  LDG.E.S8 R19, desc[UR8][R8.64+-0x2] ;  /* 0xfffffe0808137981 */ /* 0x000ea2000c1e1300 */
[----:B------:R-:W1:Y:S08]  /*03b0*/  I2F.RP R18, R13 ;  /* 0x0000000d00127306 */ /* 0x000e700000209400 */
[----:B-1----:R-:W1:Y:S02]  /*03c0*/  MUFU.RCP R18, R18 ;  /* 0x0000001200127308 */ /* 0x002e640000001000 */
[----:B-1----:R-:W-:-:S06]  /*03d0*/  VIADD R20, R18, 0xffffffe ;  /* 0x0ffffffe12147836 */ /* 0x002fcc0000000000 */
[----:B------:R-:W1:Y:S02]  /*03e0*/  F2I.FTZ.U32.TRUNC.NTZ R15, R20 ;  /* 0x00000014000f7305 */ /* 0x000e64000021f000 */
[----:B-1----:R-:W-:-:S05]  /*03f0*/  IADD3 R14, PT, PT, RZ, -R15, RZ ;  /* 0x8000000fff0e7210 */ /* 0x002fca0007ffe0ff */
[----:B------:R-:W-:Y:S02]  /*0400*/  IMAD R21, R14, R13, RZ ;  /* 0x0000000d0e157224 */ /* 0x000fe400078e02ff */
[----:B------:R-:W-:-:S04]  /*0410*/  IMAD.MOV.U32 R14, RZ, RZ, RZ ;  /* 0x000000ffff0e7224 */ /* 0x000fc800078e00ff */
[----:B------:R-:W-:Y:S01]  /*0420*/  IMAD.HI.U32 R15, R15, R21, R14 ;  /* 0x000000150f0f7227 */ /* 0x000fe200078e000e */
[----:B--2---:R-:W-:Y:S02]  /*0430*/  IABS R22, R19 ;  /* 0x0000001300167213 */ /* 0x004fe40000000000 */
[----:B------:R-:W-:-:S03]  /*0440*/  LOP3.LUT R19, R19, R4, RZ, 0x3c, !PT ;  /* 0x0000000413137212 */ /* 0x000fc600078e3cff */
[----:B------:R-:W-:Y:S01]  /*0450*/  IMAD.MOV.U32 R14, RZ, RZ, R22 ;  /* 0x000000ffff0e7224 */ /* 0x000fe200078e0016 */
[----:B------:R-:W-:-:S03]  /*0460*/  ISETP.GE.AND P4, PT, R19, RZ, PT ;  /* 0x000000ff1300720c */ /* 0x000fc60003f86270 */
[----:B0-----:R-:W-:-:S04]  /*0470*/  IMAD.HI.U32 R16, R15, R14, RZ ;  /* 0x0000000e0f107227 */ /* 0x001fc800078e00ff */
[----:B------:R-:W-:-:S04]  /*0480*/  IMAD.MOV R17, RZ, RZ, -R16 ;  /* 0x000000ffff117224 */ /* 0x000fc800078e0a10 */
[----:B------:R-:W-:Y:S01]  /*0490*/  IMAD R17, R13, R17, R14 ;  /* 0x000000110d117224 */ /* 0x000fe200078e020e */
[----:B------:R-:W-:-:S04]  /*04a0*/  MOV R14, R13 ;  /* 0x0000000d000e7202 */ /* 0x000fc80000000f00 */
[----:B------:R-:W-:-:S13]  /*04b0*/  ISETP.GT.U32.AND P3, PT, R14, R17, PT ;  /* 0x000000110e00720c */ /* 0x000fda0003f64070 */
[----:B------:R-:W-:Y:S02]  /*04c0*/  @!P3 IMAD.IADD R17, R17, 0x1, -R13 ;  /* 0x000000011111b824 */ /* 0x000fe400078e0a0d */
[----:B------:R-:W-:-:S03]  /*04d0*/  @!P3 VIADD R16, R16, 0x1 ;  /* 0x000000011010b836 */ /* 0x000fc60000000000 */
[----:B------:R-:W-:-:S13]  /*04e0*/  ISETP.GE.U32.AND P2, PT, R17, R14, PT ;  /* 0x0000000e1100720c */ /* 0x000fda0003f46070 */
[----:B------:R-:W-:-:S05]  /*04f0*/  @P2 VIADD R16, R16, 0x1 ;  /* 0x0000000110102836 */ /* 0x000fca0000000000 */
[----:B------:R-:W-:-:S04]  /*0500*/  @!P4 IADD3 R16, PT, PT, -R16, RZ, RZ ;  /* 0x000000ff1010c210 */ /* 0x000fc80007ffe1ff */
[----:B------:R-:W-:-:S05]  /*0510*/  SEL R17, R12, R16, !P1 ;  /* 0x000000100c117207 */ /* 0x000fca0004800000 */
[----:B------:R-:W-:-:S05]  /*0520*/  IMAD.WIDE R16, R17, 0x4, R2 ;  /* 0x0000000411107825 */ /* 0x000fca00078e0202 */
[----:B------:R0:W-:Y:S04]  /*0530*/  REDG.E.ADD.STRONG.GPU desc[UR8][R16.64], R10 ;  /* 0x0000000a1000798e */ /* 0x0001e8000c12e108 */
[----:B------:R-:W2:Y:S02]  /*0540*/  LDG.E.S8 R19, desc[UR8][R8.64+-0x1] ;  /* 0xffffff0808137981 */ /* 0x000ea4000c1e1300 */
[----:B--2---:R-:W-:Y:S02]  /*0550*/  IABS R20, R19 ;  /* 0x0000001300147213 */ /* 0x004fe40000000000 */
[----:B------:R-:W-:-:S03]  /*0560*/  LOP3.LUT R19, R19, R4, RZ, 0x3c, !PT ;  /* 0x0000000413137212 */ /* 0x000fc600078e3cff */
[----:B------:R-:W-:Y:S01]  /*0570*/  IMAD.HI.U32 R18, R15, R20, RZ ;  /* 0x000000140f127227 */ /* 0x000fe200078e00ff */
[----:B------:R-:W-:-:S03]  /*0580*/  ISETP.GE.AND P4, PT, R19, RZ, PT ;  /* 0x000000ff1300720c */ /* 0x000fc60003f86270 */
[----:B------:R-:W-:-:S04]  /*0590*/  IMAD.MOV R21, RZ, RZ, -R18 ;  /* 0x000000ffff157224 */ /* 0x000fc800078e0a12 */
[----:B------:R-:W-:-:S05]  /*05a0*/  IMAD R21, R13, R21, R20 ;  /* 0x000000150d157224 */ /* 0x000fca00078e0214 */
[----:B------:R-:W-:-:S13]  /*05b0*/  ISETP.GT.U32.AND P3, PT, R14, R21, PT ;  /* 0x000000150e00720c */ /* 0x000fda0003f64070 */
[----:B------:R-:W-:Y:S02]  /*05c0*/  @!P3 IMAD.IADD R21, R21, 0x1, -R13 ;  /* 0x000000011515b824 */ /* 0x000fe400078e0a0d */
[----:B------:R-:W-:-:S03]  /*05d0*/  @!P3 VIADD R18, R18, 0x1 ;  /* 0x000000011212b836 */ /* 0x000fc60000000000 */
[----:B------:R-:W-:-:S13]  /*05e0*/  ISETP.GE.U32.AND P2, PT, R21, R14, PT ;  /* 0x0000000e1500720c */ /* 0x000fda0003f46070 */
[----:B------:R-:W-:-:S05]  /*05f0*/  @P2 IADD3 R18, PT, PT, R18, 0x1, RZ ;  /* 0x0000000112122810 */ /* 0x000fca0007ffe0ff */
[----:B------:R-:W-:-:S05]  /*0600*/  @!P4 IMAD.MOV R18, RZ, RZ, -R18 ;  /* 0x000000ffff12c224 */ /* 0x000fca00078e0a12 */
[----:B0-----:R-:W-:-:S05]  /*0610*/  SEL R17, R12, R18, !P1 ;  /* 0x000000120c117207 */ /* 0x001fca0004800000 */
        /* <DEDUP_REMOVED lines=10> */
[----:B------:R-:W-:Y:S01]  /*06c0*/  @!P3 IMAD.IADD R21, R21, 0x1, -R13 ;  /* 0x000000011515b824 */ /* 0x000fe200078e0a0d */
[----:B------:R-:W-:-:S04]  /*06d0*/  @!P3 IADD3 R18, PT, PT, R18, 0x1, RZ ;  /* 0x000000011212b810 */ /* 0x000fc80007ffe0ff */
[----:B------:R-:W-:-:S13]  /*06e0*/  ISETP.GE.U32.AND P2, PT, R21, R14, PT ;  /* 0x0000000e1500720c */ /* 0x000fda0003f46070 */
[----:B------:R-:W-:-:S04]  /*06f0*/  @P2 VIADD R18, R18, 0x1 ;  /* 0x0000000112122836 */ /* 0x000fc80000000000 */
        /* <DEDUP_REMOVED lines=12> */
[----:B------:R-:W-:Y:S01]  /*07c0*/  @!P3 IADD3 R21, PT, PT, R21, -R13, RZ ;  /* 0x8000000d1515b210 */ /* 0x000fe20007ffe0ff */
[----:B------:R-:W-:-:S03]  /*07d0*/  @!P3 VIADD R18, R18, 0x1 ;  /* 0x000000011212b836 */ /* 0x000fc60000000000 */
        /* <DEDUP_REMOVED lines=10> */
[----:B------:R-:W-:-:S04]  /*0880*/  ISETP.GE.AND P4, PT, R19, RZ, PT ;  /* 0x000000ff1300720c */ /* 0x000fc80003f86270 */
[----:B------:R-:W-:-:S05]  /*0890*/  IADD3 R21, PT, PT, -R18, RZ, RZ ;  /* 0x000000ff12157210 */ /* 0x000fca0007ffe1ff */
[----:B------:R-:W-:-:S05]  /*08a0*/  IMAD R21, R13, R21, R20 ;  /* 0x000000150d157224 */ /* 0x000fca00078e0214 */
[----:B------:R-:W-:-:S13]  /*08b0*/  ISETP.GT.U32.AND P3, PT, R14, R21, PT ;  /* 0x000000150e00720c */ /* 0x000fda0003f64070 */
[----:B------:R-:W-:Y:S02]  /*08c0*/  @!P3 IMAD.IADD R21, R21, 0x1, -R13 ;  /* 0x000000011515b824 */ /* 0x000fe400078e0a0d */
[----:B------:R-:W-:-:S03]  /*08d0*/  @!P3 VIADD R18, R18, 0x1 ;  /* 0x000000011212b836 */ /* 0x000fc60000000000 */
[----:B------:R-:W-:-:S13]  /*08e0*/  ISETP.GE.U32.AND P2, PT, R21, R14, PT ;  /* 0x0000000e1500720c */ /* 0x000fda0003f46070 */
[----:B------:R-:W-:-:S05]  /*08f0*/  @P2 VIADD R18, R18, 0x1 ;  /* 0x0000000112122836 */ /* 0x000fca0000000000 */
[----:B------:R-:W-:-:S04]  /*0900*/  @!P4 IADD3 R18, PT, PT, -R18, RZ, RZ ;  /* 0x000000ff1212c210 */ /* 0x000fc80007ffe1ff */
        /* <DEDUP_REMOVED lines=20> */
[----:B--2---:R-:W-:-:S05]  /*0a50*/  IABS R20, R9 ;  /* 0x0000000900147213 */ /* 0x004fca0000000000 */
[----:B------:R-:W-:-:S04]  /*0a60*/  IMAD.HI.U32 R18, R15, R20, RZ ;  /* 0x000000140f127227 */ /* 0x000fc800078e00ff */
[----:B------:R-:W-:-:S04]  /*0a70*/  IMAD.MOV R19, RZ, RZ, -R18 ;  /* 0x000000ffff137224 */ /* 0x000fc800078e0a12 */
[----:B------:R-:W-:-:S05]  /*0a80*/  IMAD R19, R13, R19, R20 ;  /* 0x000000130d137224 */ /* 0x000fca00078e0214 */
[----:B------:R-:W-:-:S13]  /*0a90*/  ISETP.GT.U32.AND P3, PT, R14, R19, PT ;  /* 0x000000130e00720c */ /* 0x000fda0003f64070 */
[----:B------:R-:W-:Y:S01]  /*0aa0*/  @!P3 IMAD.IADD R19, R19, 0x1, -R13 ;  /* 0x000000011313b824 */ /* 0x000fe200078e0a0d */
[----:B------:R-:W-:Y:S02]  /*0ab0*/  LOP3.LUT R13, R9, R4, RZ, 0x3c, !PT ;  /* 0x00000004090d7212 */ /* 0x000fe400078e3cff */
[----:B------:R-:W-:Y:S02]  /*0ac0*/  @!P3 IADD3 R18, PT, PT, R18, 0x1, RZ ;  /* 0x000000011212b810 */ /* 0x000fe40007ffe0ff */
[----:B------:R-:W-:Y:S02]  /*0ad0*/  ISETP.GE.U32.AND P2, PT, R19, R14, PT ;  /* 0x0000000e1300720c */ /* 0x000fe40003f46070 */
[----:B------:R-:W-:-:S11]  /*0ae0*/  ISETP.GE.AND P4, PT, R13, RZ, PT ;  /* 0x000000ff0d00720c */ /* 0x000fd60003f86270 */
[----:B------:R-:W-:-:S04]  /*0af0*/  @P2 VIADD R18, R18, 0x1 ;  /* 0x0000000112122836 */ /* 0x000fc80000000000 */
[----:B------:R-:W-:-:S05]  /*0b00*/  @!P4 IMAD.MOV R18, RZ, RZ, -R18 ;  /* 0x000000ffff12c224 */ /* 0x000fca00078e0a12 */
[----:B------:R-:W-:-:S05]  /*0b10*/  SEL R9, R12, R18, !P1 ;  /* 0x000000120c097207 */ /* 0x000fca0004800000 */
[----:B------:R-:W-:-:S05]  /*0b20*/  IMAD.WIDE R8, R9, 0x4, R2 ;  /* 0x0000000409087825 */ /* 0x000fca00078e0202 */
[----:B------:R0:W-:Y:S01]  /*0b30*/  REDG.E.ADD.STRONG.GPU desc[UR8][R8.64], R10 ;  /* 0x0000000a0800798e */ /* 0x0001e2000c12e108 */
[----:B------:R-:W-:Y:S01]  /*0b40*/  UIADD3 UR5, UPT, UPT, UR5, 0x8, URZ ;  /* 0x0000000805057890 */ /* 0x000fe2000fffe0ff */
[----:B------:R-:W-:-:S03]  /*0b50*/  VIADD R11, R11, 0x8 ;  /* 0x000000080b0b7836 */ /* 0x000fc60000000000 */
[----:B------:R-:W-:-:S09]  /*0b60*/  UISETP.NE.AND UP1, UPT, UR5, URZ, UPT ;  /* 0x000000ff0500728c */ /* 0x000fd2000bf25270 */
[----:B0-----:R-:W-:Y:S05]  /*0b70*/  BRA.U UP1, `(.L_x_3) ;  /* 0xfffffff501ac7547 */ /* 0x001fea000b83ffff */
.L_x_2:
[----:B------:R-:W-:Y:S05]  /*0b80*/  BRA.U !UP0, `(.L_x_1) ;  /* 0x0000000908d07547 */ /* 0x000fea000b800000 */
[----:B------:R-:W0:Y:S01]  /*0b90*/  LDCU UR5, c[0x0][0x3a0] ;  /* 0x00007400ff0577ac */ /* 0x000e220008000800 */
[----:B------:R-:W-:Y:S02]  /*0ba0*/  UISETP.GE.U32.AND UP0, UPT, UR6, 0x4, UPT ;  /* 0x000000040600788c */ /* 0x000fe4000bf06070 */
[----:B0-----:R-:W-:-:S04]  /*0bb0*/  ULOP3.LUT UR7, UR5, 0x3, URZ, 0xc0, !UPT ;  /* 0x0000000305077892 */ /* 0x001fc8000f8ec0ff */
[----:B------:R-:W-:-:S03]  /*0bc0*/  UISETP.NE.AND UP1, UPT, UR7, URZ, UPT ;  /* 0x000000ff0700728c */ /* 0x000fc6000bf25270 */
[----:B------:R-:W-:Y:S08]  /*0bd0*/  BRA.U !UP0, `(.L_x_4) ;  /* 0x0000000508507547 */ /* 0x000ff0000b800000 */
[----:B------:R-:W0:Y:S01]  /*0be0*/  LDCU.64 UR12, c[0x0][0x380] ;  /* 0x00007000ff0c77ac */ /* 0x000e220008000a00 */
[----:B------:R-:W-:Y:S01]  /*0bf0*/  IADD3 R3, PT, PT, R0, UR4, RZ ;  /* 0x0000000400037c10 */ /* 0x000fe2000fffe0ff */
[----:B------:R-:W1:Y:S03]  /*0c00*/  LDC R8, c[0x0][0x398] ;  /* 0x0000e600ff087b82 */ /* 0x000e660000000800 */
[----:B0-----:R-:W-:-:S04]  /*0c10*/  IADD3 R2, P1, PT, R3, UR12, RZ ;  /* 0x0000000c03027c10 */ /* 0x001fc8000ff3e0ff */
[----:B------:R-:W-:-:S05]  /*0c20*/  LEA.HI.X.SX32 R3, R3, UR13, 0x1, P1 ;  /* 0x0000000d03037c11 */ /* 0x000fca00088f0eff */
[----:B------:R-:W2:Y:S01]  /*0c30*/  LDG.E.S8 R11, desc[UR8][R2.64] ;  /* 0x00000008020b7981 */ /* 0x000ea2000c1e1300 */
[----:B-1----:R-:W-:Y:S01]  /*0c40*/  IABS R4, R8 ;  /* 0x0000000800047213 */ /* 0x002fe20000000000 */
[----:B------:R-:W-:-:S03]  /*0c50*/  IMAD.MOV.U32 R6, RZ, RZ, RZ ;  /* 0x000000ffff067224 */ /* 0x000fc600078e00ff */
[----:B------:R-:W0:Y:S08]  /*0c60*/  I2F.RP R12, R4 ;  /* 0x00000004000c7306 */ /* 0x000e300000209400 */
[----:B0-----:R-:W0:Y:S02]  /*0c70*/  MUFU.RCP R12, R12 ;  /* 0x0000000c000c7308 */ /* 0x001e240000001000 */
[----:B0-----:R-:W-:-:S06]  /*0c80*/  VIADD R13, R12, 0xffffffe ;  /* 0x0ffffffe0c0d7836 */ /* 0x001fcc0000000000 */
[----:B------:R-:W0:Y:S02]  /*0c90*/  F2I.FTZ.U32.TRUNC.NTZ R7, R13 ;  /* 0x0000000d00077305 */ /* 0x000e24000021f000 */
[----:B0-----:R-:W-:-:S04]  /*0ca0*/  IMAD.MOV R9, RZ, RZ, -R7 ;  /* 0x000000ffff097224 */ /* 0x001fc800078e0a07 */
[----:B------:R-:W-:-:S04]  /*0cb0*/  IMAD R9, R9, R4, RZ ;  /* 0x0000000409097224 */ /* 0x000fc800078e02ff */
[----:B------:R-:W-:Y:S01]  /*0cc0*/  IMAD.HI.U32 R9, R7, R9, R6 ;  /* 0x0000000907097227 */ /* 0x000fe200078e0006 */
[----:B--2---:R-:W-:Y:S02]  /*0cd0*/  IABS R10, R11 ;  /* 0x0000000b000a7213 */ /* 0x004fe40000000000 */
[----:B------:R-:W-:Y:S02]  /*0ce0*/  LOP3.LUT R11, R11, R8, RZ, 0x3c, !PT ;  /* 0x000000080b0b7212 */ /* 0x000fe400078e3cff */
[----:B------:R-:W-:Y:S02]  /*0cf0*/  MOV R7, R10 ;  /* 0x0000000a00077202 */ /* 0x000fe40000000f00 */
[----:B------:R-:W-:Y:S02]  /*0d00*/  ISETP.GE.AND P3, PT, R11, RZ, PT ;  /* 0x000000ff0b00720c */ /* 0x000fe40003f66270 */
[----:B------:R-:W-:Y:S01]  /*0d10*/  LOP3.LUT R11, RZ, R8, RZ, 0x33, !PT ;  /* 0x00000008ff0b7212 */ /* 0x000fe200078e33ff */
[----:B------:R-:W-:-:S04]  /*0d20*/  IMAD.HI.U32 R10, R9, R7, RZ ;  /* 0x00000007090a7227 */ /* 0x000fc800078e00ff */
[----:B------:R-:W-:-:S04]  /*0d30*/  IMAD.MOV R6, RZ, RZ, -R10 ;  /* 0x000000ffff067224 */ /* 0x000fc800078e0a0a */
[----:B------:R-:W-:-:S05]  /*0d40*/  IMAD R7, R4, R6, R7 ;  /* 0x0000000604077224 */ /* 0x000fca00078e0207 */
[----:B------:R-:W-:-:S13]  /*0d50*/  ISETP.GT.U32.AND P2, PT, R4, R7, PT ;  /* 0x000000070400720c */ /* 0x000fda0003f44070 */
[----:B------:R-:W-:Y:S02]  /*0d60*/  @!P2 IMAD.IADD R7, R7, 0x1, -R4 ;  /* 0x000000010707a824 */ /* 0x000fe400078e0a04 */
[----:B------:R-:W-:-:S03]  /*0d70*/  @!P2 VIADD R10, R10, 0x1 ;  /* 0x000000010a0aa836 */ /* 0x000fc60000000000 */
[----:B------:R-:W-:Y:S02]  /*0d80*/  ISETP.GE.U32.AND P1, PT, R7, R4, PT ;  /* 0x000000040700720c */ /* 0x000fe40003f26070 */
[----:B------:R-:W0:Y:S11]  /*0d90*/  LDC.64 R6, c[0x0][0x390] ;  /* 0x0000e400ff067b82 */ /* 0x000e360000000a00 */
[----:B------:R-:W-:-:S02]  /*0da0*/  @P1 IADD3 R10, PT, PT, R10, 0x1, RZ ;  /* 0x000000010a0a1810 */ /* 0x000fc40007ffe0ff */
[----:B------:R-:W-:-:S03]  /*0db0*/  ISETP.NE.AND P1, PT, R8, RZ, PT ;  /* 0x000000ff0800720c */ /* 0x000fc60003f25270 */
[----:B------:R-:W-:-:S05]  /*0dc0*/  @!P3 IMAD.MOV R10, RZ, RZ, -R10 ;  /* 0x000000ffff0ab224 */ /* 0x000fca00078e0a0a */
[----:B------:R-:W-:Y:S01]  /*0dd0*/  SEL R13, R11, R10, !P1 ;  /* 0x0000000a0b0d7207 */ /* 0x000fe20004800000 */
[----:B------:R-:W-:-:S04]  /*0de0*/  IMAD.MOV.U32 R10, RZ, RZ, 0x1 ;  /* 0x00000001ff0a7424 */ /* 0x000fc800078e00ff */
[----:B0-----:R-:W-:-:S05]  /*0df0*/  IMAD.WIDE R12, R13, 0x4, R6 ;  /* 0x000000040d0c7825 */ /* 0x001fca00078e0206 */
        /* <DEDUP_REMOVED lines=46> */
[----:B------:R-:W-:-:S05]  /*10e0*/  SEL R9, R11, R9, !P1 ;  /* 0x000000090b097207 */ /* 0x000fca0004800000 */
[----:B------:R-:W-:-:S05]  /*10f0*/  IMAD.WIDE R6, R9, 0x4, R6 ;  /* 0x0000000409067825 */ /* 0x000fca00078e0206 */
[----:B------:R0:W-:Y:S01]  /*1100*/  REDG.E.ADD.STRONG.GPU desc[UR8][R6.64], R10 ;  /* 0x0000000a0600798e */ /* 0x0001e2000c12e108 */
[----:B------:R-:W-:-:S12]  /*1110*/  UIADD3 UR4, UPT, UPT, UR4, 0x4, URZ ;  /* 0x0000000404047890 */ /* 0x000fd8000fffe0ff */
.L_x_4:
[----:B------:R-:W-:Y:S05]  /*1120*/  BRA.U !UP1, `(.L_x_1) ;  /* 0x0000000509687547 */ /* 0x000fea000b800000 */
[----:B------:R-:W-:Y:S02]  /*1130*/  UISETP.NE.AND UP0, UPT, UR7, 0x1, UPT ;  /* 0x000000010700788c */ /* 0x000fe4000bf05270 */
[----:B------:R-:W-:-:S04]  /*1140*/  ULOP3.LUT UR5, UR5, 0x1, URZ, 0xc0, !UPT ;  /* 0x0000000105057892 */ /* 0x000fc8000f8ec0ff */
[----:B------:R-:W-:-:S03]  /*1150*/  UISETP.NE.U32.AND UP1, UPT, UR5, 0x1, UPT ;  /* 0x000000010500788c */ /* 0x000fc6000bf25070 */
[----:B------:R-:W-:Y:S08]  /*1160*/  BRA.U !UP0, `(.L_x_5) ;  /* 0x0000000108d07547 */ /* 0x000ff0000b800000 */
[----:B------:R-:W0:Y:S01]  /*1170*/  LDCU.64 UR6, c[0x0][0x380] ;  /* 0x00007000ff0677ac */ /* 0x000e220008000a00 */
[----:B------:R-:W-:Y:S01]  /*1180*/  VIADD R2, R0, UR4 ;  /* 0x0000000400027c36 */ /* 0x000fe20008000000 */
[----:B------:R-:W1:Y:S04]  /*1190*/  LDC R4, c[0x0][0x398] ;  /* 0x0000e600ff047b82 */ /* 0x000e680000000800 */
[----:B0-----:R-:W-:-:S04]  /*11a0*/  IADD3 R6, P1, PT, R2, UR6, RZ ;  /* 0x0000000602067c10 */ /* 0x001fc8000ff3e0ff */
[----:B------:R-:W-:-:S05]  /*11b0*/  LEA.HI.X.SX32 R7, R2, UR7, 0x1, P1 ;  /* 0x0000000702077c11 */ /* 0x000fca00088f0eff */
[----:B------:R-:W2:Y:S01]  /*11c0*/  LDG.E.S8 R9, desc[UR8][R6.64] ;  /* 0x0000000806097981 */ /* 0x000ea2000c1e1300 */
[-C--:B-1----:R-:W-:Y:S01]  /*11d0*/  IABS R8, R4.reuse ;  /* 0x0000000400087213 */ /* 0x082fe20000000000 */
[----:B------:R-:W-:Y:S01]  /*11e0*/  IMAD.MOV.U32 R2, RZ, RZ, RZ ;  /* 0x000000ffff027224 */ /* 0x000fe200078e00ff */
[----:B------:R-:W-:Y:S01]  /*11f0*/  LOP3.LUT R15, RZ, R4, RZ, 0x33, !PT ;  /* 0x00000004ff0f7212 */ /* 0x000fe200078e33ff */
[----:B------:R-:W-:Y:S01]  /*1200*/  HFMA2 R17, -RZ, RZ, 0, 5.9604644775390625e-08 ;  /* 0x00000001ff117431 */ /* 0x000fe200000001ff */
[----:B------:R-:W0:Y:S08]  /*1210*/  I2F.RP R11, R8 ;  /* 0x00000008000b7306 */ /* 0x000e300000209400 */
[----:B0-----:R-:W0:Y:S02]  /*1220*/  MUFU.RCP R11, R11 ;  /* 0x0000000b000b7308 */ /* 0x001e240000001000 */
[----:B0-----:R-:W-:-:S06]  /*1230*/  VIADD R12, R11, 0xffffffe ;  /* 0x0ffffffe0b0c7836 */ /* 0x001fcc0000000000 */
[----:B------:R-:W0:Y:S02]  /*1240*/  F2I.FTZ.U32.TRUNC.NTZ R3, R12 ;  /* 0x0000000c00037305 */ /* 0x000e24000021f000 */
[----:B0-----:R-:W-:-:S05]  /*1250*/  IADD3 R13, PT, PT, RZ, -R3, RZ ;  /* 0x80000003ff0d7210 */ /* 0x001fca0007ffe0ff */
[----:B------:R-:W-:-:S04]  /*1260*/  IMAD R13, R13, R8, RZ ;  /* 0x000000080d0d7224 */ /* 0x000fc800078e02ff */
[----:B------:R-:W-:Y:S01]  /*1270*/  IMAD.HI.U32 R14, R3, R13, R2 ;  /* 0x0000000d030e7227 */ /* 0x000fe200078e0002 */
[----:B--2---:R-:W-:Y:S02]  /*1280*/  IABS R10, R9 ;  /* 0x00000009000a7213 */ /* 0x004fe40000000000 */
[----:B------:R-:W-:-:S03]  /*1290*/  LOP3.LUT R9, R9, R4, RZ, 0x3c, !PT ;  /* 0x0000000409097212 */ /* 0x000fc600078e3cff */
[----:B------:R-:W-:Y:S01]  /*12a0*/  IMAD.MOV.U32 R3, RZ, RZ, R10 ;  /* 0x000000ffff037224 */ /* 0x000fe200078e000a */
[----:B------:R-:W-:-:S03]  /*12b0*/  ISETP.GE.AND P3, PT, R9, RZ, PT ;  /* 0x000000ff0900720c */ /* 0x000fc60003f66270 */
[----:B------:R-:W-:-:S04]  /*12c0*/  IMAD.HI.U32 R10, R14, R3, RZ ;  /* 0x000000030e0a7227 */ /* 0x000fc800078e00ff */
[----:B------:R-:W-:-:S04]  /*12d0*/  IMAD.MOV R2, RZ, RZ, -R10 ;  /* 0x000000ffff027224 */ /* 0x000fc800078e0a0a */
[----:B------:R-:W-:-:S05]  /*12e0*/  IMAD R3, R8, R2, R3 ;  /* 0x0000000208037224 */ /* 0x000fca00078e0203 */
[----:B------:R-:W-:-:S13]  /*12f0*/  ISETP.GT.U32.AND P2, PT, R8, R3, PT ;  /* 0x000000030800720c */ /* 0x000fda0003f44070 */
[----:B------:R-:W-:Y:S01]  /*1300*/  @!P2 IADD3 R3, PT, PT, R3, -R8, RZ ;  /* 0x800000080303a210 */ /* 0x000fe20007ffe0ff */
[----:B------:R-:W-:-:S03]  /*1310*/  @!P2 VIADD R10, R10, 0x1 ;  /* 0x000000010a0aa836 */ /* 0x000fc60000000000 */
[----:B------:R-:W-:Y:S02]  /*1320*/  ISETP.GE.U32.AND P1, PT, R3, R8, PT ;  /* 0x000000080300720c */ /* 0x000fe40003f26070 */
[----:B------:R-:W0:Y:S11]  /*1330*/  LDC.64 R2, c[0x0][0x390] ;  /* 0x0000e400ff027b82 */ /* 0x000e360000000a00 */
[----:B------:R-:W-:Y:S01]  /*1340*/  @P1 VIADD R10, R10, 0x1 ;  /* 0x000000010a0a1836 */ /* 0x000fe20000000000 */
[----:B------:R-:W-:-:S03]  /*1350*/  ISETP.NE.AND P1, PT, R4, RZ, PT ;  /* 0x000000ff0400720c */ /* 0x000fc60003f25270 */
[----:B------:R-:W-:-:S05]  /*1360*/  @!P3 IMAD.MOV R10, RZ, RZ, -R10 ;  /* 0x000000ffff0ab224 */ /* 0x000fca00078e0a0a */
[----:B------:R-:W-:-:S05]  /*1370*/  SEL R11, R15, R10, !P1 ;  /* 0x0000000a0f0b7207 */ /* 0x000fca0004800000 */
        /* <DEDUP_REMOVED lines=19> */
.L_x_5:
[----:B------:R-:W-:Y:S05]  /*14b0*/  BRA.U UP1, `(.L_x_1) ;  /* 0x0000000101847547 */ /* 0x000fea000b800000 */
[----:B------:R-:W1:Y:S01]  /*14c0*/  LDCU.64 UR6, c[0x0][0x380] ;  /* 0x00007000ff0677ac */ /* 0x000e620008000a00 */
[----:B------:R-:W-:Y:S01]  /*14d0*/  VIADD R0, R0, UR4 ;  /* 0x0000000400007c36 */ /* 0x000fe20008000000 */
[----:B------:R-:W2:Y:S04]  /*14e0*/  LDC R9, c[0x0][0x398] ;  /* 0x0000e600ff097b82 */ /* 0x000ea80000000800 */
[----:B-1----:R-:W-:-:S04]  /*14f0*/  IADD3 R2, P1, PT, R0, UR6, RZ ;  /* 0x0000000600027c10 */ /* 0x002fc8000ff3e0ff */
[----:B------:R-:W-:-:S05]  /*1500*/  LEA.HI.X.SX32 R3, R0, UR7, 0x1, P1 ;  /* 0x0000000700037c11 */ /* 0x000fca00088f0eff */
[----:B------:R-:W3:Y:S01]  /*1510*/  LDG.E.S8 R2, desc[UR8][R2.64] ;  /* 0x0000000802027981 */ /* 0x000ee2000c1e1300 */
[----:B--2---:R-:W-:-:S04]  /*1520*/  IABS R8, R9 ;  /* 0x0000000900087213 */ /* 0x004fc80000000000 */
[----:B------:R-:W1:Y:S08]  /*1530*/  I2F.RP R4, R8 ;  /* 0x0000000800047306 */ /* 0x000e700000209400 */
[----:B-1----:R-:W0:Y:S02]  /*1540*/  MUFU.RCP R4, R4 ;  /* 0x0000000400047308 */ /* 0x002e240000001000 */
[----:B0-----:R-:W-:-:S06]  /*1550*/  VIADD R6, R4, 0xffffffe ;  /* 0x0ffffffe04067836 */ /* 0x001fcc0000000000 */
[----:B------:R0:W1:Y:S02]  /*1560*/  F2I.FTZ.U32.TRUNC.NTZ R7, R6 ;  /* 0x0000000600077305 */ /* 0x000064000021f000 */
[----:B0-----:R-:W-:Y:S01]  /*1570*/  IMAD.MOV.U32 R6, RZ, RZ, RZ ;  /* 0x000000ffff067224 */ /* 0x001fe200078e00ff */
[----:B-1----:R-:W-:-:S05]  /*1580*/  IADD3 R11, PT, PT, RZ, -R7, RZ ;  /* 0x80000007ff0b7210 */ /* 0x002fca0007ffe0ff */
[----:B------:R-:W-:-:S04]  /*1590*/  IMAD R11, R11, R8, RZ ;  /* 0x000000080b0b7224 */ /* 0x000fc800078e02ff */
[----:B------:R-:W-:-:S04]  /*15a0*/  IMAD.HI.U32 R0, R7, R11, R6 ;  /* 0x0000000b07007227 */ /* 0x000fc800078e0006 */
[----:B------:R-:W-:Y:S01]  /*15b0*/  IMAD.MOV.U32 R7, RZ, RZ, 0x1 ;  /* 0x00000001ff077424 */ /* 0x000fe200078e00ff */
[----:B---3--:R-:W-:-:S05]  /*15c0*/  IABS R3, R2 ;  /* 0x0000000200037213 */ /* 0x008fca0000000000 */
[----:B------:R-:W-:-:S04]  /*15d0*/  IMAD.HI.U32 R0, R0, R3, RZ ;  /* 0x0000000300007227 */ /* 0x000fc800078e00ff */
[----:B------:R-:W-:-:S04]  /*15e0*/  IMAD.MOV R4, RZ, RZ, -R0 ;  /* 0x000000ffff047224 */ /* 0x000fc800078e0a00 */
[----:B------:R-:W-:Y:S01]  /*15f0*/  IMAD R3, R8, R4, R3 ;  /* 0x0000000408037224 */ /* 0x000fe200078e0203 */
[----:B------:R-:W-:-:S04]  /*1600*/  LOP3.LUT R4, R2, R9, RZ, 0x3c, !PT ;  /* 0x0000000902047212 */ /* 0x000fc800078e3cff */
[----:B------:R-:W-:Y:S02]  /*1610*/  ISETP.GT.U32.AND P2, PT, R8, R3, PT ;  /* 0x000000030800720c */ /* 0x000fe40003f44070 */
[----:B------:R-:W-:-:S11]  /*1620*/  ISETP.GE.AND P3, PT, R4, RZ, PT ;  /* 0x000000ff0400720c */ /* 0x000fd60003f66270 */
[----:B------:R-:W-:Y:S01]  /*1630*/  @!P2 IMAD.IADD R3, R3, 0x1, -R8 ;  /* 0x000000010303a824 */ /* 0x000fe200078e0a08 */
[----:B------:R-:W-:Y:S02]  /*1640*/  @!P2 IADD3 R0, PT, PT, R0, 0x1, RZ ;  /* 0x000000010000a810 */ /* 0x000fe40007ffe0ff */
[----:B------:R-:W-:Y:S02]  /*1650*/  ISETP.NE.AND P2, PT, R9, RZ, PT ;  /* 0x000000ff0900720c */ /* 0x000fe40003f45270 */
[----:B------:R-:W-:Y:S02]  /*1660*/  ISETP.GE.U32.AND P1, PT, R3, R8, PT ;  /* 0x000000080300720c */ /* 0x000fe40003f26070 */
[----:B------:R-:W0:Y:S11]  /*1670*/  LDC.64 R2, c[0x0][0x390] ;  /* 0x0000e400ff027b82 */ /* 0x000e360000000a00 */
[----:B------:R-:W-:-:S04]  /*1680*/  @P1 VIADD R0, R0, 0x1 ;  /* 0x0000000100001836 */ /* 0x000fc80000000000 */
[----:B------:R-:W-:Y:S01]  /*1690*/  @!P3 IMAD.MOV R0, RZ, RZ, -R0 ;  /* 0x000000ffff00b224 */ /* 0x000fe200078e0a00 */
[----:B------:R-:W-:-:S05]  /*16a0*/  @!P2 LOP3.LUT R0, RZ, R9, RZ, 0x33, !PT ;  /* 0x00000009ff00a212 */ /* 0x000fca00078e33ff */
[----:B0-----:R-:W-:-:S05]  /*16b0*/  IMAD.WIDE R2, R0, 0x4, R2 ;  /* 0x0000000400027825 */ /* 0x001fca00078e0202 */
[----:B------:R2:W-:Y:S02]  /*16c0*/  REDG.E.ADD.STRONG.GPU desc[UR8][R2.64], R7 ;  /* 0x000000070200798e */ /* 0x0005e4000c12e108 */
.L_x_1:
[----:B------:R-:W-:Y:S05]  /*16d0*/  BSYNC.RECONVERGENT B0 ;  /* 0x0000000000007941 */ /* 0x000fea0003800200 */
.L_x_0:
[----:B------:R-:W-:Y:S01]  /*16e0*/  BAR.SYNC.DEFER_BLOCKING 0x0 ;  /* 0x0000000000007b1d */ /* 0x000fe20000010000 */
[----:B------:R-:W-:-:S05]  /*16f0*/  ISETP.GT.AND P1, PT, R5, 0xff, PT ;  /* 0x000000ff0500780c */ /* 0x000fca0003f24270 */
[----:B------:R-:W-:Y:S08]  /*1700*/  BSSY.RECONVERGENT B0, `(.L_x_6) ;  /* 0x00000cf000007945 */ /* 0x000ff00003800200 */
[----:B------:R-:W-:Y:S05]  /*1710*/  @P1 BRA `(.L_x_7) ;  /* 0x0000000c00341947 */ /* 0x000fea0003800000 */
[----:B-12---:R-:W1:Y:S01]  /*1720*/  LDC.64 R2, c[0x0][0x390] ;  /* 0x0000e400ff027b82 */ /* 0x006e620000000a00 */
[----:B------:R-:W2:Y:S01]  /*1730*/  LDCU.64 UR4, c[0x0][0x390] ;  /* 0x00007200ff0477ac */ /* 0x000ea20008000a00 */
[----:B-1----:R-:W3:Y:S04]  /*1740*/  LDG.E R8, desc[UR8][R2.64] ;  /* 0x0000000802087981 */ /* 0x002ee8000c1e1900 */
[----:B------:R-:W3:Y:S04]  /*1750*/  LDG.E R9, desc[UR8][R2.64+0x4] ;  /* 0x0000040802097981 */ /* 0x000ee8000c1e1900 */
[----:B0-----:R-:W4:Y:S04]  /*1760*/  LDG.E R10, desc[UR8][R2.64+0x8] ;  /* 0x00000808020a7981 */ /* 0x001f28000c1e1900 */
[----:B------:R-:W5:Y:S04]  /*1770*/  LDG.E R12, desc[UR8][R2.64+0xc] ;  /* 0x00000c08020c7981 */ /* 0x000f68000c1e1900 */
        /* <DEDUP_REMOVED lines=11> */
[----:B------:R-:W5:Y:S01]  /*1830*/  LDG.E R0, desc[UR8][R2.64+0x3c] ;  /* 0x00003c0802007981 */ /* 0x000f62000c1e1900 */
[----:B--2---:R-:W-:-:S04]  /*1840*/  UIADD3 UR4, UP0, UPT, UR4, 0x8, URZ ;  /* 0x0000000804047890 */ /* 0x004fc8000ff1e0ff */
[----:B------:R-:W-:-:S04]  /*1850*/  UIADD3 UR4, UP1, UPT, UR4, 0x30, URZ ;  /* 0x0000003004047890 */ /* 0x000fc8000ff3e0ff */
[----:B------:R-:W-:Y:S01]  /*1860*/  UIADD3.X UR5, UPT, UPT, URZ, URZ, UR5, UP1, UP0 ;  /* 0x000000ffff057290 */ /* 0x000fe20008fe0405 */
[----:B---3--:R-:W-:-:S05]  /*1870*/  IADD3 R9, PT, PT, R8, R9, RZ ;  /* 0x0000000908097210 */ /* 0x008fca0007ffe0ff */
[----:B----4-:R-:W-:Y:S01]  /*1880*/  IMAD.IADD R11, R9, 0x1, R10 ;  /* 0x00000001090b7824 */ /* 0x010fe200078e020a */
[----:B------:R0:W-:Y:S03]  /*1890*/  STG.E desc[UR8][R2.64+0x4], R9 ;  /* 0x0000040902007986 */ /* 0x0001e6000c101908 */
[----:B-----5:R-:W-:Y:S01]  /*18a0*/  IMAD.IADD R13, R11, 0x1, R12 ;  /* 0x000000010b0d7824 */ /* 0x020fe200078e020c */
[----:B------:R1:W-:Y:S03]  /*18b0*/  STG.E desc[UR8][R2.64+0x8], R11 ;  /* 0x0000080b02007986 */ /* 0x0003e6000c101908 */
[----:B------:R-:W-:Y:S01]  /*18c0*/  IMAD.IADD R15, R13, 0x1, R14 ;  /* 0x000000010d0f7824 */ /* 0x000fe200078e020e */
[----:B------:R1:W-:Y:S04]  /*18d0*/  STG.E desc[UR8][R2.64+0xc], R13 ;  /* 0x00000c0d02007986 */ /* 0x0003e8000c101908 */
[----:B------:R-:W-:Y:S01]  /*18e0*/  IADD3 R17, PT, PT, R16, R15, RZ ;  /* 0x0000000f10117210 */ /* 0x000fe20007ffe0ff */
[----:B------:R1:W-:Y:S01]  /*18f0*/  STG.E desc[UR8][R2.64+0x10], R15 ;  /* 0x0000100f02007986 */ /* 0x0003e2000c101908 */
[----:B0-----:R-:W-:-:S03]  /*1900*/  MOV R9, UR5 ;  /* 0x0000000500097c02 */ /* 0x001fc60008000f00 */
[----:B------:R-:W-:Y:S01]  /*1910*/  IMAD.IADD R19, R17, 0x1, R18 ;  /* 0x0000000111137824 */ /* 0x000fe200078e0212 */
[----:B------:R1:W-:Y:S03]  /*1920*/  STG.E desc[UR8][R2.64+0x14], R17 ;  /* 0x0000141102007986 */ /* 0x0003e6000c101908 */
[----:B------:R-:W-:Y:S01]  /*1930*/  IMAD.IADD R21, R19, 0x1, R20 ;  /* 0x0000000113157824 */ /* 0x000fe200078e0214 */
[----:B------:R1:W-:Y:S03]  /*1940*/  STG.E desc[UR8][R2.64+0x18], R19 ;  /* 0x0000181302007986 */ /* 0x0003e6000c101908 */
[----:B------:R-:W-:Y:S01]  /*1950*/  IMAD.IADD R23, R21, 0x1, R22 ;  /* 0x0000000115177824 */ /* 0x000fe200078e0216 */
[----:B------:R1:W-:Y:S04]  /*1960*/  STG.E desc[UR8][R2.64+0x1c], R21 ;  /* 0x00001c1502007986 */ /* 0x0003e8000c101908 */
[----:B------:R-:W-:Y:S01]  /*1970*/  IADD3 R25, PT, PT, R24, R23, RZ ;  /* 0x0000001718197210 */ /* 0x000fe20007ffe0ff */
[----:B------:R1:W-:Y:S04]  /*1980*/  STG.E desc[UR8][R2.64+0x20], R23 ;  /* 0x0000201702007986 */ /* 0x0003e8000c101908 */
        /* <DEDUP_REMOVED lines=11> */
[----:B------:R1:W-:Y:S01]  /*1a40*/  STG.E desc[UR8][R2.64+0x38], R4 ;  /* 0x0000380402007986 */ /* 0x0003e2000c101908 */
[----:B------:R-:W-:Y:S01]  /*1a50*/  IMAD.U32 R0, RZ, RZ, UR4 ;  /* 0x00000004ff007e24 */ /* 0x000fe2000f8e00ff */
[----:B------:R-:W-:-:S02]  /*1a60*/  UMOV UR4, 0xc ;  /* 0x0000000c00047882 */ /* 0x000fc40000000000 */
[----:B------:R1:W-:Y:S04]  /*1a70*/  STG.E desc[UR8][R2.64+0x3c], R7 ;  /* 0x00003c0702007986 */ /* 0x0003e8000c101908 */
.L_x_8:
[----:B-1----:R-:W-:Y:S02]  /*1a80*/  IMAD.MOV.U32 R2, RZ, RZ, R0 ;  /* 0x000000ffff027224 */ /* 0x002fe400078e0000 */
[----:B------:R-:W-:-:S05]  /*1a90*/  IMAD.MOV.U32 R3, RZ, RZ, R9 ;  /* 0x000000ffff037224 */ /* 0x000fca00078e0009 */
[----:B------:R-:W2:Y:S04]  /*1aa0*/  LDG.E R10, desc[UR8][R2.64+0x8] ;  /* 0x00000808020a7981 */ /* 0x000ea8000c1e1900 */
[----:B------:R-:W3:Y:S04]  /*1ab0*/  LDG.E R28, desc[UR8][R2.64+0xc] ;  /* 0x00000c08021c7981 */ /* 0x000ee8000c1e1900 */
[----:B------:R-:W4:Y:S04]  /*1ac0*/  LDG.E R26, desc[UR8][R2.64+0x10] ;  /* 0x00001008021a7981 */ /* 0x000f28000c1e1900 */
        /* <DEDUP_REMOVED lines=20> */
[----:B--2---:R-:W-:-:S03]  /*1c10*/  IMAD.IADD R27, R10, 0x1, R7 ;  /* 0x000000010a1b7824 */ /* 0x004fc600078e0207 */
[----:B------:R-:W2:Y:S04]  /*1c20*/  LDG.E R10, desc[UR8][R2.64+0x64] ;  /* 0x00006408020a7981 */ /* 0x000ea8000c1e1900 */
[----:B------:R-:W2:Y:S01]  /*1c30*/  LDG.E R7, desc[UR8][R2.64+0x68] ;  /* 0x0000680802077981 */ /* 0x000ea2000c1e1900 */
[----:B---3--:R-:W-:-:S05]  /*1c40*/  IADD3 R29, PT, PT, R28, R27, RZ ;  /* 0x0000001b1c1d7210 */ /* 0x008fca0007ffe0ff */
[----:B----4-:R-:W-:-:S04]  /*1c50*/  IMAD.IADD R26, R29, 0x1, R26 ;  /* 0x000000011d1a7824 */ /* 0x010fc800078e021a */
[----:B-----5:R-:W-:Y:S01]  /*1c60*/  IMAD.IADD R28, R26, 0x1, R25 ;  /* 0x000000011a1c7824 */ /* 0x020fe200078e0219 */
[----:B------:R0:W-:Y:S03]  /*1c70*/  STG.E desc[UR8][R2.64+0x8], R27 ;  /* 0x0000081b02007986 */ /* 0x0001e6000c101908 */
[----:B------:R-:W-:Y:S01]  /*1c80*/  IMAD.IADD R23, R28, 0x1, R23 ;  /* 0x000000011c177824 */ /* 0x000fe200078e0217 */
[----:B------:R-:W3:Y:S04]  /*1c90*/  LDG.E R25, desc[UR8][R2.64+0x6c] ;  /* 0x00006c0802197981 */ /* 0x000ee8000c1e1900 */
[----:B------:R1:W-:Y:S01]  /*1ca0*/  STG.E desc[UR8][R2.64+0xc], R29 ;  /* 0x00000c1d02007986 */ /* 0x0003e2000c101908 */
[----:B0-----:R-:W-:-:S03]  /*1cb0*/  IADD3 R27, PT, PT, R24, R23, RZ ;  /* 0x00000017181b7210 */ /* 0x001fc60007ffe0ff */
[----:B------:R-:W4:Y:S04]  /*1cc0*/  LDG.E R24, desc[UR8][R2.64+0x70] ;  /* 0x0000700802187981 */ /* 0x000f28000c1e1900 */
[----:B------:R0:W-:Y:S01]  /*1cd0*/  STG.E desc[UR8][R2.64+0x18], R23 ;  /* 0x0000181702007986 */ /* 0x0001e2000c101908 */
[----:B-1----:R-:W-:-:S03]  /*1ce0*/  IMAD.IADD R29, R27, 0x1, R22 ;  /* 0x000000011b1d7824 */ /* 0x002fc600078e0216 */
[----:B------:R1:W-:Y:S04]  /*1cf0*/  STG.E desc[UR8][R2.64+0x10], R26 ;  /* 0x0000101a02007986 */ /* 0x0003e8000c101908 */
[----:B------:R-:W5:Y:S04]  /*1d00*/  LDG.E R22, desc[UR8][R2.64+0x78] ;  /* 0x0000780802167981 */ /* 0x000f68000c1e1900 */
[----:B0-----:R-:W5:Y:S01]  /*1d10*/  LDG.E R23, desc[UR8][R2.64+0x74] ;  /* 0x0000740802177981 */ /* 0x001f62000c1e1900 */
[----:B-1----:R-:W-:-:S03]  /*1d20*/  IMAD.IADD R26, R29, 0x1, R21 ;  /* 0x000000011d1a7824 */ /* 0x002fc600078e0215 */
[----:B------:R0:W-:Y:S01]  /*1d30*/  STG.E desc[UR8][R2.64+0x14], R28 ;  /* 0x0000141c02007986 */ /* 0x0001e2000c101908 */
[----:B------:R-:W-:-:S03]  /*1d40*/  IMAD.IADD R20, R26, 0x1, R20 ;  /* 0x000000011a147824 */ /* 0x000fc600078e0214 */
[----:B------:R-:W5:Y:S04]  /*1d50*/  LDG.E R21, desc[UR8][R2.64+0x7c] ;  /* 0x00007c0802157981 */ /* 0x000f68000c1e1900 */
[----:B------:R1:W-:Y:S01]  /*1d60*/  STG.E desc[UR8][R2.64+0x1c], R27 ;  /* 0x00001c1b02007986 */ /* 0x0003e2000c101908 */
[----:B0-----:R-:W-:-:S03]  /*1d70*/  IADD3 R28, PT, PT, R18, R20, RZ ;  /* 0x00000014121c7210 */ /* 0x001fc60007ffe0ff */
[----:B------:R-:W5:Y:S02]  /*1d80*/  LDG.E R18, desc[UR8][R2.64+0x80] ;  /* 0x0000800802127981 */ /* 0x000f64000c1e1900 */
[----:B-1----:R-:W-:Y:S02]  /*1d90*/  IMAD.IADD R27, R28, 0x1, R17 ;  /* 0x000000011c1b7824 */ /* 0x002fe400078e0211 */
[----:B------:R0:W-:Y:S04]  /*1da0*/  STG.E desc[UR8][R2.64+0x20], R29 ;  /* 0x0000201d02007986 */ /* 0x0001e8000c101908 */
[----:B------:R-:W5:Y:S04]  /*1db0*/  LDG.E R17, desc[UR8][R2.64+0x84] ;  /* 0x0000840802117981 */ /* 0x000f68000c1e1900 */
[----:B------:R1:W-:Y:S01]  /*1dc0*/  STG.E desc[UR8][R2.64+0x24], R26 ;  /* 0x0000241a02007986 */ /* 0x0003e2000c101908 */
[----:B0-----:R-:W-:-:S03]  /*1dd0*/  IMAD.IADD R29, R27, 0x1, R0 ;  /* 0x000000011b1d7824 */ /* 0x001fc600078e0200 */
[----:B------:R-:W5:Y:S01]  /*1de0*/  LDG.E R0, desc[UR8][R2.64+0x88] ;  /* 0x0000880802007981 */ /* 0x000f62000c1e1900 */
[----:B-1----:R-:W-:-:S03]  /*1df0*/  IMAD.IADD R26, R29, 0x1, R15 ;  /* 0x000000011d1a7824 */ /* 0x002fc600078e020f */
[----:B------:R0:W-:Y:S04]  /*1e00*/  STG.E desc[UR8][R2.64+0x28], R20 ;  /* 0x0000281402007986 */ /* 0x0001e8000c101908 */
        /* <DEDUP_REMOVED lines=18> */
[----:B------:R-:W5:Y:S01]  /*1f30*/  LDG.E R9, desc[UR8][R2.64+0xa4] ;  /* 0x0000a40802097981 */ /* 0x000f62000c1e1900 */
[----:B0-----:R-:W-:-:S03]  /*1f40*/  IMAD.IADD R28, R27, 0x1, R8 ;  /* 0x000000011b1c7824 */ /* 0x001fc600078e0208 */
[----:B------:R-:W5:Y:S01]  /*1f50*/  LDG.E R8, desc[UR8][R2.64+0xa8] ;  /* 0x0000a80802087981 */ /* 0x000f62000c1e1900 */
[----:B------:R-:W-:-:S03]  /*1f60*/  IMAD.IADD R19, R28, 0x1, R19 ;  /* 0x000000011c137824 */ /* 0x000fc600078e0213 */
[----:B------:R0:W-:Y:S04]  /*1f70*/  STG.E desc[UR8][R2.64+0x3c], R20 ;  /* 0x00003c1402007986 */ /* 0x0001e8000c101908 */
[----:B------:R1:W-:Y:S04]  /*1f80*/  STG.E desc[UR8][R2.64+0x48], R29 ;  /* 0x0000481d02007986 */ /* 0x0003e8000c101908 */
[----:B------:R1:W-:Y:S04]  /*1f90*/  STG.E desc[UR8][R2.64+0x58], R19 ;  /* 0x0000581302007986 */ /* 0x0003e8000c101908 */
[----:B0-----:R-:W5:Y:S01]  /*1fa0*/  LDG.E R20, desc[UR8][R2.64+0xac] ;  /* 0x0000ac0802147981 */ /* 0x001f62000c1e1900 */
[----:B-1----:R-:W-:-:S03]  /*1fb0*/  IADD3 R29, PT, PT, R16, R19, RZ ;  /* 0x00000013101d7210 */ /* 0x002fc60007ffe0ff */
[----:B------:R-:W5:Y:S04]  /*1fc0*/  LDG.E R16, desc[UR8][R2.64+0xb4] ;  /* 0x0000b40802107981 */ /* 0x000f68000c1e1900 */
[----:B------:R-:W5:Y:S01]  /*1fd0*/  LDG.E R19, desc[UR8][R2.64+0xb0] ;  /* 0x0000b00802137981 */ /* 0x000f62000c1e1900 */
[----:B------:R-:W-:-:S03]  /*1fe0*/  IMAD.IADD R13, R29, 0x1, R13 ;  /* 0x000000011d0d7824 */ /* 0x000fc600078e020d */
[----:B------:R-:W-:Y:S04]  /*1ff0*/  STG.E desc[UR8][R2.64+0x50], R27 ;  /* 0x0000501b02007986 */ /* 0x000fe8000c101908 */
[----:B------:R-:W-:Y:S04]  /*2000*/  STG.E desc[UR8][R2.64+0x60], R13 ;  /* 0x0000600d02007986 */ /* 0x000fe8000c101908 */
[----:B------:R-:W-:Y:S04]  /*2010*/  STG.E desc[UR8][R2.64+0x54], R28 ;  /* 0x0000541c02007986 */ /* 0x000fe8000c101908 */
[----:B------:R0:W-:Y:S04]  /*2020*/  STG.E desc[UR8][R2.64+0x4c], R26 ;  /* 0x00004c1a02007986 */ /* 0x0001e8000c101908 */
[----:B0-----:R-:W5:Y:S01]  /*2030*/  LDG.E R26, desc[UR8][R2.64+0xc4] ;  /* 0x0000c408021a7981 */ /* 0x001f62000c1e1900 */
[----:B--2---:R-:W-:-:S03]  /*2040*/  IMAD.IADD R27, R13, 0x1, R10 ;  /* 0x000000010d1b7824 */ /* 0x004fc600078e020a */
[----:B------:R-:W2:Y:S04]  /*2050*/  LDG.E R13, desc[UR8][R2.64+0xb8] ;  /* 0x0000b808020d7981 */ /* 0x000ea8000c1e1900 */
[----:B------:R-:W2:Y:S01]  /*2060*/  LDG.E R10, desc[UR8][R2.64+0xbc] ;  /* 0x0000bc08020a7981 */ /* 0x000ea2000c1e1900 */
[----:B------:R-:W-:-:S03]  /*2070*/  IMAD.IADD R28, R27, 0x1, R7 ;  /* 0x000000011b1c7824 */ /* 0x000fc600078e0207 */
[----:B------:R-:W2:Y:S02]  /*2080*/  LDG.E R7, desc[UR8][R2.64+0xc0] ;  /* 0x0000c00802077981 */ /* 0x000ea4000c1e1900 */
[----:B---3--:R-:W-:-:S05]  /*2090*/  IADD3 R25, PT, PT, R25, R28, RZ ;  /* 0x0000001c19197210 */ /* 0x008fca0007ffe0ff */
[----:B----4-:R-:W-:-:S04]  /*20a0*/  IMAD.IADD R24, R25, 0x1, R24 ;  /* 0x0000000119187824 */ /* 0x010fc800078e0218 */
[----:B-----5:R-:W-:-:S04]  /*20b0*/  IMAD.IADD R23, R24, 0x1, R23 ;  /* 0x0000000118177824 */ /* 0x020fc800078e0217 */
[----:B------:R-:W-:-:S05]  /*20c0*/  IMAD.IADD R22, R23, 0x1, R22 ;  /* 0x0000000117167824 */ /* 0x000fca00078e0216 */
[----:B------:R-:W-:-:S05]  /*20d0*/  IADD3 R21, PT, PT, R21, R22, RZ ;  /* 0x0000001615157210 */ /* 0x000fca0007ffe0ff */
[----:B------:R-:W-:-:S04]  /*20e0*/  IMAD.IADD R18, R21, 0x1, R18 ;  /* 0x0000000115127824 */ /* 0x000fc800078e0212 */
[----:B------:R-:W-:Y:S01]  /*20f0*/  IMAD.IADD R17, R18, 0x1, R17 ;  /* 0x0000000112117824 */ /* 0x000fe200078e0211 */
[----:B------:R0:W-:Y:S03]  /*2100*/  STG.E desc[UR8][R2.64+0x64], R27 ;  /* 0x0000641b02007986 */ /* 0x0001e6000c101908 */
[----:B------:R-:W-:Y:S01]  /*2110*/  IMAD.IADD R0, R17, 0x1, R0 ;  /* 0x0000000111007824 */ /* 0x000fe200078e0200 */
[----:B------:R1:W-:Y:S04]  /*2120*/  STG.E desc[UR8][R2.64+0x5c], R29 ;  /* 0x00005c1d02007986 */ /* 0x0003e8000c101908 */
[----:B------:R-:W-:-:S05]  /*2130*/  IADD3 R15, PT, PT, R15, R0, RZ ;  /* 0x000000000f0f7210 */ /* 0x000fca0007ffe0ff */
[----:B0-----:R-:W-:-:S04]  /*2140*/  IMAD.IADD R27, R15, 0x1, R14 ;  /* 0x000000010f1b7824 */ /* 0x001fc800078e020e */
[----:B-1----:R-:W-:-:S04]  /*2150*/  IMAD.IADD R29, R27, 0x1, R6 ;  /* 0x000000011b1d7824 */ /* 0x002fc800078e0206 */
[----:B------:R-:W-:-:S05]  /*2160*/  IMAD.IADD R12, R29, 0x1, R12 ;  /* 0x000000011d0c7824 */ /* 0x000fca00078e020c */
[----:B------:R-:W-:-:S05]  /*2170*/  IADD3 R11, PT, PT, R11, R12, RZ ;  /* 0x0000000c0b0b7210 */ /* 0x000fca0007ffe0ff */
[----:B------:R-:W-:-:S04]  /*2180*/  IMAD.IADD R4, R11, 0x1, R4 ;  /* 0x000000010b047824 */ /* 0x000fc800078e0204 */
[----:B------:R-:W-:-:S04]  /*2190*/  IMAD.IADD R9, R4, 0x1, R9 ;  /* 0x0000000104097824 */ /* 0x000fc800078e0209 */
[----:B------:R-:W-:-:S05]  /*21a0*/  IMAD.IADD R8, R9, 0x1, R8 ;  /* 0x0000000109087824 */ /* 0x000fca00078e0208 */
[----:B------:R-:W-:-:S05]  /*21b0*/  IADD3 R20, PT, PT, R20, R8, RZ ;  /* 0x0000000814147210 */ /* 0x000fca0007ffe0ff */
[----:B------:R-:W-:-:S04]  /*21c0*/  IMAD.IADD R19, R20, 0x1, R19 ;  /* 0x0000000114137824 */ /* 0x000fc800078e0213 */
[----:B------:R-:W-:Y:S01]  /*21d0*/  IMAD.IADD R16, R19, 0x1, R16 ;  /* 0x0000000113107824 */ /* 0x000fe200078e0210 */
[----:B------:R0:W-:Y:S04]  /*21e0*/  STG.E desc[UR8][R2.64+0x84], R17 ;  /* 0x0000841102007986 */ /* 0x0001e8000c101908 */
[----:B------:R-:W-:Y:S04]  /*21f0*/  STG.E desc[UR8][R2.64+0x68], R28 ;  /* 0x0000681c02007986 */ /* 0x000fe8000c101908 */
        /* <DEDUP_REMOVED lines=15> */
[----:B------:R-:W-:Y:S01]  /*22f0*/  STG.E desc[UR8][R2.64+0xb4], R16 ;  /* 0x0000b41002007986 */ /* 0x000fe2000c101908 */
[----:B------:R-:W-:-:S04]  /*2300*/  UIADD3 UR4, UPT, UPT, UR4, 0x30, URZ ;  /* 0x0000003004047890 */ /* 0x000fc8000fffe0ff */
[----:B------:R-:W-:Y:S01]  /*2310*/  UISETP.NE.AND UP0, UPT, UR4, 0xfc, UPT ;  /* 0x000000fc0400788c */ /* 0x000fe2000bf05270 */
[----:B--2---:R-:W-:-:S05]  /*2320*/  IMAD.IADD R13, R13, 0x1, R16 ;  /* 0x000000010d0d7824 */ /* 0x004fca00078e0210 */
[----:B------:R-:W-:-:S05]  /*2330*/  IADD3 R10, PT, PT, R10, R13, RZ ;  /* 0x0000000d0a0a7210 */ /* 0x000fca0007ffe0ff */
[----:B0-----:R-:W-:-:S04]  /*2340*/  IMAD.IADD R17, R10, 0x1, R7 ;  /* 0x000000010a117824 */ /* 0x001fc800078e0207 */
[----:B------:R-:W-:Y:S01]  /*2350*/  IMAD.IADD R7, R17, 0x1, R26 ;  /* 0x0000000111077824 */ /* 0x000fe200078e021a */
[----:B------:R-:W-:Y:S04]  /*2360*/  STG.E desc[UR8][R2.64+0xb8], R13 ;  /* 0x0000b80d02007986 */ /* 0x000fe8000c101908 */
[----:B------:R-:W-:Y:S04]  /*2370*/  STG.E desc[UR8][R2.64+0xbc], R10 ;  /* 0x0000bc0a02007986 */ /* 0x000fe8000c101908 */
[----:B------:R-:W-:Y:S04]  /*2380*/  STG.E desc[UR8][R2.64+0xc0], R17 ;  /* 0x0000c01102007986 */ /* 0x000fe8000c101908 */
[----:B------:R-:W-:Y:S04]  /*2390*/  STG.E desc[UR8][R2.64+0xc4], R7 ;  /* 0x0000c40702007986 */ /* 0x000fe8000c101908 */
[----:B------:R0:W-:Y:S04]  /*23a0*/  STG.E desc[UR8][R2.64+0x88], R0 ;  /* 0x0000880002007986 */ /* 0x0001e8000c101908 */
[----:B------:R1:W-:Y:S01]  /*23b0*/  STG.E desc[UR8][R2.64+0xa4], R9 ;  /* 0x0000a40902007986 */ /* 0x0003e2000c101908 */
[----:B0-----:R-:W-:-:S05]  /*23c0*/  IADD3 R0, P1, PT, R2, 0xc0, RZ ;  /* 0x000000c002007810 */ /* 0x001fca0007f3e0ff */
[----:B-1----:R-:W-:Y:S01]  /*23d0*/  IMAD.X R9, RZ, RZ, R3, P1 ;  /* 0x000000ffff097224 */ /* 0x002fe200008e0603 */
[----:B------:R-:W-:Y:S07]  /*23e0*/  BRA.U UP0, `(.L_x_8) ;  /* 0xfffffff500a47547 */ /* 0x000fee000b83ffff */
.L_x_7:
[----:B------:R-:W-:Y:S05]  /*23f0*/  BSYNC.RECONVERGENT B0 ;  /* 0x0000000000007941 */ /* 0x000fea0003800200 */
.L_x_6:
[----:B------:R-:W-:Y:S06]  /*2400*/  BAR.SYNC.DEFER_BLOCKING 0x0 ;  /* 0x0000000000007b1d */ /* 0x000fec0000010000 */
[----:B------:R-:W-:Y:S05]  /*2410*/  @!P0 EXIT ;  /* 0x000000000000894d */ /* 0x000fea0003800000 */
[----:B------:R-:W3:Y:S01]  /*2420*/  LDCU UR5, c[0x0][0x3a0] ;  /* 0x00007400ff0577ac */ /* 0x000ee20008000800 */
[----:B------:R-:W4:Y:S01]  /*2430*/  LDCU UR4, c[0x0][0x3a0] ;  /* 0x00007400ff0477ac */ /* 0x000f220008000800 */
[----:B---3--:R-:W-:-:S04]  /*2440*/  MOV R0, UR5 ;  /* 0x0000000500007c02 */ /* 0x008fc80008000f00 */
[C---:B-12---:R-:W-:Y:S01]  /*2450*/  LOP3.LUT R2, R0.reuse, 0x7, RZ, 0xc0, !PT ;  /* 0x0000000700027812 */ /* 0x046fe200078ec0ff */
[----:B------:R-:W-:-:S03]  /*2460*/  VIADD R3, R0, 0xffffffff ;  /* 0xffffffff00037836 */ /* 0x000fc60000000000 */
[----:B------:R-:W-:Y:S02]  /*2470*/  ISETP.NE.AND P0, PT, R2, RZ, PT ;  /* 0x000000ff0200720c */ /* 0x000fe40003f05270 */
[----:B------:R-:W-:Y:S01]  /*2480*/  ISETP.GE.U32.AND P1, PT, R3, 0x7, PT ;  /* 0x000000070300780c */ /* 0x000fe20003f26070 */
[----:B------:R-:W-:-:S12]  /*2490*/  IMAD R3, R5, R0, RZ ;  /* 0x0000000005037224 */ /* 0x000fd800078e02ff */
[----:B----4-:R-:W-:Y:S05]  /*24a0*/  @!P1 BRA `(.L_x_9) ;  /* 0x0000000c006c9947 */ /* 0x010fea0003800000 */
[----:B------:R-:W1:Y:S01]  /*24b0*/  LDC R4, c[0x0][0x398] ;  /* 0x0000e600ff047b82 */ /* 0x000e620000000800 */
[----:B------:R-:W2:Y:S01]  /*24c0*/  LDCU.64 UR10, c[0x0][0x380] ;  /* 0x00007000ff0a77ac */ /* 0x000ea20008000a00 */
[----:B------:R-:W3:Y:S06]  /*24d0*/  LDCU.64 UR6, c[0x0][0x388] ;  /* 0x00007100ff0677ac */ /* 0x000eec0008000a00 */
[----:B------:R-:W4:Y:S08]  /*24e0*/  LDC R5, c[0x0][0x398] ;  /* 0x0000e600ff057b82 */ /* 0x000f300000000800 */
[----:B0-----:R-:W0:Y:S01]  /*24f0*/  LDC R6, c[0x0][0x3a0] ;  /* 0x0000e800ff067b82 */ /* 0x001e220000000800 */
[----:B--2---:R-:W-:-:S02]  /*2500*/  IADD3 R7, P1, PT, R3, UR10, RZ ;  /* 0x0000000a03077c10 */ /* 0x004fc4000ff3e0ff */
[----:B-1----:R-:W-:-:S05]  /*2510*/  IABS R4, R4 ;  /* 0x0000000400047213 */ /* 0x002fca0000000000 */
[----:B------:R-:W1:Y:S01]  /*2520*/  LDC.64 R12, c[0x0][0x390] ;  /* 0x0000e400ff0c7b82 */ /* 0x000e620000000a00 */
[----:B------:R-:W2:Y:S08]  /*2530*/  I2F.RP R10, R4 ;  /* 0x00000004000a7306 */ /* 0x000eb00000209400 */
[----:B--2---:R-:W2:Y:S02]  /*2540*/  MUFU.RCP R10, R10 ;  /* 0x0000000a000a7308 */ /* 0x004ea40000001000 */
[----:B--2---:R-:W-:Y:S01]  /*2550*/  VIADD R8, R10, 0xffffffe ;  /* 0x0ffffffe0a087836 */ /* 0x004fe20000000000 */
[----:B------:R-:W-:-:S05]  /*2560*/  LOP3.LUT R10, R0, 0x7ffffff8, RZ, 0xc0, !PT ;  /* 0x7ffffff8000a7812 */ /* 0x000fca00078ec0ff */
[----:B------:R2:W5:Y:S01]  /*2570*/  F2I.FTZ.U32.TRUNC.NTZ R9, R8 ;  /* 0x0000000800097305 */ /* 0x000562000021f000 */
[----:B------:R-:W-:Y:S02]  /*2580*/  IMAD.MOV R10, RZ, RZ, -R10 ;  /* 0x000000ffff0a7224 */ /* 0x000fe400078e0a0a */
[----:B--2---:R-:W-:Y:S02]  /*2590*/  HFMA2 R8, -RZ, RZ, 0, 0 ;  /* 0x00000000ff087431 */ /* 0x004fe400000001ff */
[----:B-----5:R-:W-:-:S04]  /*25a0*/  IMAD.MOV R11, RZ, RZ, -R9 ;  /* 0x000000ffff0b7224 */ /* 0x020fc800078e0a09 */
[----:B------:R-:W-:-:S04]  /*25b0*/  IMAD R11, R11, R4, RZ ;  /* 0x000000040b0b7224 */ /* 0x000fc800078e02ff */
[----:B------:R-:W-:Y:S01]  /*25c0*/  IMAD.HI.U32 R8, R9, R11, R8 ;  /* 0x0000000b09087227 */ /* 0x000fe200078e0008 */
[----:B01-34-:R-:W-:-:S07]  /*25d0*/  LEA.HI.X.SX32 R9, R3, UR11, 0x1, P1 ;  /* 0x0000000b03097c11 */ /* 0x01bfce00088f0eff */
.L_x_10:
[----:B------:R-:W-:Y:S02]  /*25e0*/  USHF.R.S32.HI UR5, URZ, 0x1f, UR4 ;  /* 0x0000001fff057899 */ /* 0x000fe40008011404 */
[----:B------:R-:W-:-:S04]  /*25f0*/  IADD3 R14, P1, PT, R7, UR4, RZ ;  /* 0x00000004070e7c10 */ /* 0x000fc8000ff3e0ff */
[----:B-1----:R-:W-:-:S05]  /*2600*/  IADD3.X R15, PT, PT, R9, UR5, RZ, P1, !PT ;  /* 0x00000005090f7c10 */ /* 0x002fca0008ffe4ff */
        /* <DEDUP_REMOVED lines=12> */
[----:B------:R-:W-:Y:S01]  /*26d0*/  ISETP.GE.U32.AND P1, PT, R11, R4, PT ;  /* 0x000000040b00720c */ /* 0x000fe20003f26070 */
[----:B------:R-:W-:-:S12]  /*26e0*/  IMAD.MOV.U32 R11, RZ, RZ, -0x1 ;  /* 0xffffffffff0b7424 */ /* 0x000fd800078e00ff */
[----:B------:R-:W-:Y:S01]  /*26f0*/  @P1 VIADD R8, R8, 0x1 ;  /* 0x0000000108081836 */ /* 0x000fe20000000000 */
[----:B------:R-:W-:-:S03]  /*2700*/  ISETP.NE.AND P1, PT, R5, RZ, PT ;  /* 0x000000ff0500720c */ /* 0x000fc60003f25270 */
[----:B------:R-:W-:-:S05]  /*2710*/  @!P3 IMAD.MOV R8, RZ, RZ, -R8 ;  /* 0x000000ffff08b224 */ /* 0x000fca00078e0a08 */
[----:B------:R-:W-:-:S05]  /*2720*/  SEL R17, R18, R8, !P1 ;  /* 0x0000000812117207 */ /* 0x000fca0004800000 */
[----:B------:R-:W-:-:S06]  /*2730*/  IMAD.WIDE R16, R17, 0x4, R12 ;  /* 0x0000000411107825 */ /* 0x000fcc00078e020c */
[----:B------:R-:W2:Y:S04]  /*2740*/  ATOMG.E.ADD.STRONG.GPU PT, R16, desc[UR8][R16.64], R11 ;  /* 0x8000000b101079a8 */ /* 0x000ea800081ef108 */
[----:B------:R-:W3:Y:S01]  /*2750*/  LDG.E.U8 R23, desc[UR8][R14.64+-0x1] ;  /* 0xffffff080e177981 */ /* 0x000ee2000c1e1100 */
[----:B------:R-:W-:Y:S01]  /*2760*/  MOV R0, R6 ;  /* 0x0000000600007202 */ /* 0x000fe20000000f00 */
[----:B------:R-:W-:-:S04]  /*2770*/  UIADD3 UR10, UP0, UP1, UR4, -0x4, UR6 ;  /* 0xfffffffc040a7890 */ /* 0x000fc8000f91e006 */
[----:B------:R-:W-:Y:S01]  /*2780*/  UIADD3.X UR5, UPT, UPT, UR5, -0x1, UR7, UP0, UP1 ;  /* 0xffffffff05057890 */ /* 0x000fe200087e2407 */
[----:B------:R-:W0:Y:S01]  /*2790*/  I2F.RP R4, R19 ;  /* 0x0000001300047306 */ /* 0x000e220000209400 */
[----:B--2---:R-:W-:-:S04]  /*27a0*/  VIADD R21, R16, 0xffffffff ;  /* 0xffffffff10157836 */ /* 0x004fc80000000000 */
[----:B------:R-:W-:-:S05]  /*27b0*/  IMAD R21, R21, R0, RZ ;  /* 0x0000000015157224 */ /* 0x000fca00078e02ff */
[----:B------:R-:W-:-:S04]  /*27c0*/  IADD3 R20, P2, PT, R21, UR10, RZ ;  /* 0x0000000a15147c10 */ /* 0x000fc8000ff5e0ff */
[----:B------:R-:W-:-:S05]  /*27d0*/  LEA.HI.X.SX32 R21, R21, UR5, 0x1, P2 ;  /* 0x0000000515157c11 */ /* 0x000fca00090f0eff */
[----:B---3--:R1:W-:Y:S04]  /*27e0*/  STG.E.U8 desc[UR8][R20.64+0x3], R23 ;  /* 0x0000031714007986 */ /* 0x0083e8000c101108 */
[----:B------:R-:W2:Y:S01]  /*27f0*/  LDG.E.S8 R22, desc[UR8][R14.64+-0x2] ;  /* 0xfffffe080e167981 */ /* 0x000ea2000c1e1300 */
[----:B0-----:R-:W0:Y:S01]  /*2800*/  MUFU.RCP R4, R4 ;  /* 0x0000000400047308 */ /* 0x001e220000001000 */
[----:B------:R-:W-:Y:S01]  /*2810*/  MOV R16, RZ ;  /* 0x000000ff00107202 */ /* 0x000fe20000000f00 */
[----:B0-----:R-:W-:-:S06]  /*2820*/  VIADD R24, R4, 0xffffffe ;  /* 0x0ffffffe04187836 */ /* 0x001fcc0000000000 */
[----:B------:R-:W0:Y:S02]  /*2830*/  F2I.FTZ.U32.TRUNC.NTZ R17, R24 ;  /* 0x0000001800117305 */ /* 0x000e24000021f000 */
[----:B0-----:R-:W-:-:S04]  /*2840*/  IMAD.MOV R8, RZ, RZ, -R17 ;  /* 0x000000ffff087224 */ /* 0x001fc800078e0a11 */
        /* <DEDUP_REMOVED lines=8> */
[----:B------:R-:W-:Y:S02]  /*28d0*/  IMAD R17, R19, R4, R17 ;  /* 0x0000000413117224 */ /* 0x000fe400078e0211 */
[----:B------:R-:W-:-:S05]  /*28e0*/  IMAD.MOV.U32 R4, RZ, RZ, R19 ;  /* 0x000000ffff047224 */ /* 0x000fca00078e0013 */
[----:B------:R-:W-:-:S13]  /*28f0*/  ISETP.GT.U32.AND P3, PT, R4, R17, PT ;  /* 0x000000110400720c */ /* 0x000fda0003f64070 */
[----:B------:R-:W-:Y:S01]  /*2900*/  @!P3 IADD3 R17, PT, PT, R17, -R19, RZ ;  /* 0x800000131111b210 */ /* 0x000fe20007ffe0ff */
[----:B------:R-:W-:-:S03]  /*2910*/  @!P3 VIADD R16, R16, 0x1 ;  /* 0x000000011010b836 */ /* 0x000fc60000000000 */
[----:B------:R-:W-:-:S13]  /*2920*/  ISETP.GE.U32.AND P2, PT, R17, R4, PT ;  /* 0x000000041100720c */ /* 0x000fda0003f46070 */
[----:B------:R-:W-:-:S04]  /*2930*/  @P2 VIADD R16, R16, 0x1 ;  /* 0x0000000110102836 */ /* 0x000fc80000000000 */
[----:B------:R-:W-:-:S05]  /*2940*/  @!P4 IMAD.MOV R16, RZ, RZ, -R16 ;  /* 0x000000ffff10c224 */ /* 0x000fca00078e0a10 */
[----:B-1----:R-:W-:-:S05]  /*2950*/  SEL R21, R18, R16, !P1 ;  /* 0x0000001012157207 */ /* 0x002fca0004800000 */
[----:B------:R-:W-:-:S06]  /*2960*/  IMAD.WIDE R20, R21, 0x4, R12 ;  /* 0x0000000415147825 */ /* 0x000fcc00078e020c */
[----:B------:R-:W2:Y:S04]  /*2970*/  ATOMG.E.ADD.STRONG.GPU PT, R20, desc[UR8][R20.64], R11 ;  /* 0x8000000b141479a8 */ /* 0x000ea800081ef108 */
[----:B------:R-:W3:Y:S01]  /*2980*/  LDG.E.U8 R23, desc[UR8][R14.64+-0x2] ;  /* 0xfffffe080e177981 */ /* 0x000ee2000c1e1100 */
[----:B--2---:R-:W-:-:S05]  /*2990*/  IADD3 R17, PT, PT, R20, -0x1, RZ ;  /* 0xffffffff14117810 */ /* 0x004fca0007ffe0ff */
[----:B------:R-:W-:-:S05]  /*29a0*/  IMAD R17, R17, R0, RZ ;  /* 0x0000000011117224 */ /* 0x000fca00078e02ff */
[----:B------:R-:W-:-:S04]  /*29b0*/  IADD3 R16, P2, PT, R17, UR10, RZ ;  /* 0x0000000a11107c10 */ /* 0x000fc8000ff5e0ff */
[----:B------:R-:W-:-:S05]  /*29c0*/  LEA.HI.X.SX32 R17, R17, UR5, 0x1, P2 ;  /* 0x0000000511117c11 */ /* 0x000fca00090f0eff */
[----:B---3--:R0:W-:Y:S04]  /*29d0*/  STG.E.U8 desc[UR8][R16.64+0x2], R23 ;  /* 0x0000021710007986 */ /* 0x0081e8000c101108 */
        /* <DEDUP_REMOVED lines=14> */
[----:B------:R-:W-:-:S06]  /*2ac0*/  IMAD.WIDE R20, R21, 0x4, R12 ;  /* 0x0000000415147825 */ /* 0x000fcc00078e020c */
[----:B------:R-:W2:Y:S04]  /*2ad0*/  ATOMG.E.ADD.STRONG.GPU PT, R20, desc[UR8][R20.64], R11 ;  /* 0x8000000b141479a8 */ /* 0x000ea800081ef108 */
[----:B0-----:R-:W3:Y:S01]  /*2ae0*/  LDG.E.U8 R23, desc[UR8][R14.64+-0x3] ;  /* 0xfffffd080e177981 */ /* 0x001ee2000c1e1100 */
[----:B--2---:R-:W-:-:S04]  /*2af0*/  VIADD R17, R20, 0xffffffff ;  /* 0xffffffff14117836 */ /* 0x004fc80000000000 */
        /* <DEDUP_REMOVED lines=17> */
[----:B------:R-:W-:-:S05]  /*2c10*/  SEL R21, R18, R24, !P1 ;  /* 0x0000001812157207 */ /* 0x000fca0004800000 */
[----:B------:R-:W-:-:S06]  /*2c20*/  IMAD.WIDE R20, R21, 0x4, R12 ;  /* 0x0000000415147825 */ /* 0x000fcc00078e020c */
[----:B------:R-:W2:Y:S04]  /*2c30*/  ATOMG.E.ADD.STRONG.GPU PT, R20, desc[UR8][R20.64], R11 ;  /* 0x8000000b141479a8 */ /* 0x000ea800081ef108 */
[----:B0-----:R-:W3:Y:S01]  /*2c40*/  LDG.E.U8 R23, desc[UR8][R14.64+-0x4] ;  /* 0xfffffc080e177981 */ /* 0x001ee2000c1e1100 */
        /* <DEDUP_REMOVED lines=85> */
[----:B------:R-:W-:-:S06]  /*31a0*/  IMAD.WIDE R16, R17, 0x4, R12 ;  /* 0x0000000411107825 */ /* 0x000fcc00078e020c */
[----:B------:R-:W2:Y:S04]  /*31b0*/  ATOMG.E.ADD.STRONG.GPU PT, R16, desc[UR8][R16.64], R11 ;  /* 0x8000000b101079a8 */ /* 0x000ea800081ef108 */
[----:B------:R-:W3:Y:S01]  /*31c0*/  LDG.E.U8 R15, desc[UR8][R14.64+-0x8] ;  /* 0xfffff8080e0f7981 */ /* 0x000ee2000c1e1100 */
[----:B------:R-:W-:Y:S01]  /*31d0*/  VIADD R10, R10, 0x8 ;  /* 0x000000080a0a7836 */ /* 0x000fe20000000000 */
[----:B------:R-:W-:Y:S01]  /*31e0*/  UIADD3 UR4, UPT, UPT, UR4, -0x8, URZ ;  /* 0xfffffff804047890 */ /* 0x000fe2000fffe0ff */
[----:B--2---:R-:W-:-:S05]  /*31f0*/  IADD3 R19, PT, PT, R16, -0x1, RZ ;  /* 0xffffffff10137810 */ /* 0x004fca0007ffe0ff */
[----:B------:R-:W-:-:S05]  /*3200*/  IMAD R19, R19, R0, RZ ;  /* 0x0000000013137224 */ /* 0x000fca00078e02ff */
[----:B------:R-:W-:-:S04]  /*3210*/  IADD3 R18, P1, PT, R19, UR10, RZ ;  /* 0x0000000a13127c10 */ /* 0x000fc8000ff3e0ff */
[----:B------:R-:W-:Y:S02]  /*3220*/  LEA.HI.X.SX32 R19, R19, UR5, 0x1, P1 ;  /* 0x0000000513137c11 */ /* 0x000fe400088f0eff */
[----:B------:R-:W-:-:S03]  /*3230*/  ISETP.NE.AND P1, PT, R10, RZ, PT ;  /* 0x000000ff0a00720c */ /* 0x000fc60003f25270 */
[----:B---3--:R1:W-:Y:S10]  /*3240*/  STG.E.U8 desc[UR8][R18.64+-0x4], R15 ;  /* 0xfffffc0f12007986 */ /* 0x0083f4000c101108 */
[----:B------:R-:W-:Y:S05]  /*3250*/  @P1 BRA `(.L_x_10) ;  /* 0xfffffff000e01947 */ /* 0x000fea000383ffff */
.L_x_9:
[----:B------:R-:W-:Y:S05]  /*3260*/  @!P0 EXIT ;  /* 0x000000000000894d */ /* 0x000fea0003800000 */
[----:B------:R-:W-:Y:S02]  /*3270*/  ISETP.GE.U32.AND P1, PT, R2, 0x4, PT ;  /* 0x000000040200780c */ /* 0x000fe40003f26070 */
[----:B------:R-:W-:-:S04]  /*3280*/  LOP3.LUT R20, R0, 0x3, RZ, 0xc0, !PT ;  /* 0x0000000300147812 */ /* 0x000fc800078ec0ff */
[----:B------:R-:W-:-:S07]  /*3290*/  ISETP.NE.AND P0, PT, R20, RZ, PT ;  /* 0x000000ff1400720c */ /* 0x000fce0003f05270 */
[----:B------:R-:W-:Y:S06]  /*32a0*/  @!P1 BRA `(.L_x_11) ;  /* 0x0000000400e89947 */ /* 0x000fec0003800000 */
[----:B------:R-:W2:Y:S01]  /*32b0*/  LDC.64 R4, c[0x0][0x380] ;  /* 0x0000e000ff047b82 */ /* 0x000ea20000000a00 */
[----:B------:R-:W-:Y:S01]  /*32c0*/  USHF.R.S32.HI UR5, URZ, 0x1f, UR4 ;  /* 0x0000001fff057899 */ /* 0x000fe20008011404 */
[----:B------:R-:W-:-:S06]  /*32d0*/  SHF.R.S32.HI R2, RZ, 0x1f, R3 ;  /* 0x0000001fff027819 */ /* 0x000fcc0000011403 */
[----:B0-----:R-:W0:Y:S01]  /*32e0*/  LDC R12, c[0x0][0x398] ;  /* 0x0000e600ff0c7b82 */ /* 0x001e220000000800 */
[----:B--2---:R-:W-:-:S04]  /*32f0*/  IADD3 R4, P1, P2, R4, UR4, R3 ;  /* 0x0000000404047c10 */ /* 0x004fc8000fa3e003 */
[----:B------:R-:W-:-:S05]  /*3300*/  IADD3.X R5, PT, PT, R5, UR5, R2, P1, P2 ;  /* 0x0000000505057c10 */ /* 0x000fca0008fe4402 */
[----:B------:R-:W2:Y:S01]  /*3310*/  LDG.E.S8 R7, desc[UR8][R4.64+-0x1] ;  /* 0xffffff0804077981 */ /* 0x000ea2000c1e1300 */
[----:B0-----:R-:W-:-:S04]  /*3320*/  IABS R14, R12 ;  /* 0x0000000c000e7213 */ /* 0x001fc80000000000 */
[----:B------:R-:W0:Y:S08]  /*3330*/  I2F.RP R6, R14 ;  /* 0x0000000e00067306 */ /* 0x000e300000209400 */
[----:B0-----:R-:W0:Y:S02]  /*3340*/  MUFU.RCP R6, R6 ;  /* 0x0000000600067308 */ /* 0x001e240000001000 */
[----:B0-----:R-:W-:-:S06]  /*3350*/  VIADD R10, R6, 0xffffffe ;  /* 0x0ffffffe060a7836 */ /* 0x001fcc0000000000 */
[----:B------:R0:W3:Y:S02]  /*3360*/  F2I.FTZ.U32.TRUNC.NTZ R11, R10 ;  /* 0x0000000a000b7305 */ /* 0x0000e4000021f000 */
[----:B0-----:R-:W-:Y:S01]  /*3370*/  MOV R10, RZ ;  /* 0x000000ff000a7202 */ /* 0x001fe20000000f00 */
[----:B---3--:R-:W-:-:S04]  /*3380*/  IMAD.MOV R13, RZ, RZ, -R11 ;  /* 0x000000ffff0d7224 */ /* 0x008fc800078e0a0b */
[----:B------:R-:W-:-:S04]  /*3390*/  IMAD R13, R13, R14, RZ ;  /* 0x0000000e0d0d7224 */ /* 0x000fc800078e02ff */
[----:B-1----:R-:W-:Y:S01]  /*33a0*/  IMAD.HI.U32 R15, R11, R13, R10 ;  /* 0x0000000d0b0f7227 */ /* 0x002fe200078e000a */
[-C--:B------:R-:W-:Y:S02]  /*33b0*/  LOP3.LUT R10, RZ, R12.reuse, RZ, 0x33, !PT ;  /* 0x0000000cff0a7212 */ /* 0x080fe400078e33ff */
[----:B--2---:R-:W-:Y:S02]  /*33c0*/  IABS R9, R7 ;  /* 0x0000000700097213 */ /* 0x004fe40000000000 */
[----:B------:R-:W-:-:S03]  /*33d0*/  LOP3.LUT R7, R7, R12, RZ, 0x3c, !PT ;  /* 0x0000000c07077212 */ /* 0x000fc600078e3cff */
[----:B------:R-:W-:Y:S01]  /*33e0*/  IMAD.HI.U32 R2, R15, R9, RZ ;  /* 0x000000090f027227 */ /* 0x000fe200078e00ff */
[----:B------:R-:W-:-:S03]  /*33f0*/  ISETP.GE.AND P3, PT, R7, RZ, PT ;  /* 0x000000ff0700720c */ /* 0x000fc60003f66270 */
[----:B------:R-:W-:-:S04]  /*3400*/  IMAD.MOV R6, RZ, RZ, -R2 ;  /* 0x000000ffff067224 */ /* 0x000fc800078e0a02 */
[C---:B------:R-:W-:Y:S02]  /*3410*/  IMAD R9, R14.reuse, R6, R9 ;  /* 0x000000060e097224 */ /* 0x040fe400078e0209 */
[----:B------:R-:W0:Y:S03]  /*3420*/  LDC.64 R6, c[0x0][0x388] ;  /* 0x0000e200ff067b82 */ /* 0x000e260000000a00 */
[----:B------:R-:W-:-:S13]  /*3430*/  ISETP.GT.U32.AND P2, PT, R14, R9, PT ;  /* 0x000000090e00720c */ /* 0x000fda0003f44070 */
[----:B------:R-:W-:Y:S02]  /*3440*/  @!P2 IMAD.IADD R9, R9, 0x1, -R14 ;  /* 0x000000010909a824 */ /* 0x000fe400078e0a0e */
[----:B------:R-:W-:-:S03]  /*3450*/  @!P2 VIADD R2, R2, 0x1 ;  /* 0x000000010202a836 */ /* 0x000fc60000000000 */
[----:B------:R-:W-:Y:S02]  /*3460*/  ISETP.GE.U32.AND P1, PT, R9, R14, PT ;  /* 0x0000000e0900720c */ /* 0x000fe40003f26070 */
[----:B------:R-:W1:Y:S11]  /*3470*/  LDC.64 R8, c[0x0][0x390] ;  /* 0x0000e400ff087b82 */ /* 0x000e760000000a00 */
[----:B------:R-:W-:-:S02]  /*3480*/  @P1 IADD3 R2, PT, PT, R2, 0x1, RZ ;  /* 0x0000000102021810 */ /* 0x000fc40007ffe0ff */
[----:B------:R-:W-:-:S03]  /*3490*/  ISETP.NE.AND P1, PT, R12, RZ, PT ;  /* 0x000000ff0c00720c */ /* 0x000fc60003f25270 */
[----:B------:R-:W-:-:S05]  /*34a0*/  @!P3 IMAD.MOV R2, RZ, RZ, -R2 ;  /* 0x000000ffff02b224 */ /* 0x000fca00078e0a02 */
[----:B------:R-:W-:Y:S01]  /*34b0*/  SEL R19, R10, R2, !P1 ;  /* 0x000000020a137207 */ /* 0x000fe20004800000 */
[----:B------:R-:W-:-:S04]  /*34c0*/  IMAD.MOV.U32 R2, RZ, RZ, -0x1 ;  /* 0xffffffffff027424 */ /* 0x000fc800078e00ff */
[----:B-1----:R-:W-:-:S06]  /*34d0*/  IMAD.WIDE R18, R19, 0x4, R8 ;  /* 0x0000000413127825 */ /* 0x002fcc00078e0208 */
[----:B------:R-:W2:Y:S04]  /*34e0*/  ATOMG.E.ADD.STRONG.GPU PT, R18, desc[UR8][R18.64], R2 ;  /* 0x80000002121279a8 */ /* 0x000ea800081ef108 */
[----:B------:R-:W3:Y:S01]  /*34f0*/  LDG.E.U8 R21, desc[UR8][R4.64+-0x1] ;  /* 0xffffff0804157981 */ /* 0x000ee2000c1e1100 */
[----:B--2---:R-:W-:-:S04]  /*3500*/  VIADD R17, R18, 0xffffffff ;  /* 0xffffffff12117836 */ /* 0x004fc80000000000 */
[----:B------:R-:W-:-:S05]  /*3510*/  IMAD R17, R17, R0, RZ ;  /* 0x0000000011117224 */ /* 0x000fca00078e02ff */
[----:B------:R-:W-:Y:S02]  /*3520*/  SHF.R.S32.HI R22, RZ, 0x1f, R17 ;  /* 0x0000001fff167819 */ /* 0x000fe40000011411 */
[----:B0-----:R-:W-:-:S04]  /*3530*/  IADD3 R16, P2, P3, R17, UR4, R6 ;  /* 0x0000000411107c10 */ /* 0x001fc8000fb5e006 */
[----:B------:R-:W-:-:S05]  /*3540*/  IADD3.X R17, PT, PT, R22, UR5, R7, P2, P3 ;  /* 0x0000000516117c10 */ /* 0x000fca00097e6407 */
[----:B---3--:R0:W-:Y:S04]  /*3550*/  STG.E.U8 desc[UR8][R16.64+-0x1], R21 ;  /* 0xffffff1510007986 */ /* 0x0081e8000c101108 */
[----:B------:R-:W2:Y:S02]  /*3560*/  LDG.E.S8 R23, desc[UR8][R4.64+-0x2] ;  /* 0xfffffe0804177981 */ /* 0x000ea4000c1e1300 */
[----:B--2---:R-:W-:Y:S02]  /*3570*/  IABS R22, R23 ;  /* 0x0000001700167213 */ /* 0x004fe40000000000 */
[----:B------:R-:W-:Y:S02]  /*3580*/  LOP3.LUT R23, R23, R12, RZ, 0x3c, !PT ;  /* 0x0000000c17177212 */ /* 0x000fe400078e3cff */
[----:B------:R-:W-:-:S02]  /*3590*/  MOV R19, R22 ;  /* 0x0000001600137202 */ /* 0x000fc40000000f00 */
[----:B------:R-:W-:-:S03]  /*35a0*/  ISETP.GE.AND P4, PT, R23, RZ, PT ;  /* 0x000000ff1700720c */ /* 0x000fc60003f86270 */
[----:B------:R-:W-:-:S04]  /*35b0*/  IMAD.HI.U32 R15, R15, R19, RZ ;  /* 0x000000130f0f7227 */ /* 0x000fc800078e00ff */
        /* <DEDUP_REMOVED lines=14> */
[----:B------:R-:W-:Y:S02]  /*36a0*/  SHF.R.S32.HI R22, RZ, 0x1f, R15 ;  /* 0x0000001fff167819 */ /* 0x000fe4000001140f */
[----:B------:R-:W-:-:S04]  /*36b0*/  IADD3 R16, P2, P3, R15, UR4, R6 ;  /* 0x000000040f107c10 */ /* 0x000fc8000fb5e006 */
[----:B------:R-:W-:-:S05]  /*36c0*/  IADD3.X R17, PT, PT, R22, UR5, R7, P2, P3 ;  /* 0x0000000516117c10 */ /* 0x000fca00097e6407 */
[----:B---3--:R0:W-:Y:S04]  /*36d0*/  STG.E.U8 desc[UR8][R16.64+-0x2], R21 ;  /* 0xfffffe1510007986 */ /* 0x0081e8000c101108 */
[----:B------:R-:W2:Y:S01]  /*36e0*/  LDG.E.S8 R15, desc[UR8][R4.64+-0x3] ;  /* 0xfffffd08040f7981 */ /* 0x000ea2000c1e1300 */
[----:B0-----:R-:W-:Y:S01]  /*36f0*/  MOV R17, R11 ;  /* 0x0000000b00117202 */ /* 0x001fe20000000f00 */
[----:B------:R-:W-:-:S04]  /*3700*/  IMAD.MOV.U32 R16, RZ, RZ, RZ ;  /* 0x000000ffff107224 */ /* 0x000fc800078e00ff */
        /* <DEDUP_REMOVED lines=14> */
[----:B------:R-:W-:-:S05]  /*37f0*/  SEL R19, R10, R18, !P1 ;  /* 0x000000120a137207 */ /* 0x000fca0004800000 */
[----:B------:R-:W-:-:S06]  /*3800*/  IMAD.WIDE R18, R19, 0x4, R8 ;  /* 0x0000000413127825 */ /* 0x000fcc00078e0208 */
[----:B------:R-:W2:Y:S04]  /*3810*/  ATOMG.E.ADD.STRONG.GPU PT, R18, desc[UR8][R18.64], R2 ;  /* 0x80000002121279a8 */ /* 0x000ea800081ef108 */
[----:B------:R-:W3:Y:S01]  /*3820*/  LDG.E.U8 R21, desc[UR8][R4.64+-0x3] ;  /* 0xfffffd0804157981 */ /* 0x000ee2000c1e1100 */
[----:B--2---:R-:W-:-:S04]  /*3830*/  VIADD R15, R18, 0xffffffff ;  /* 0xffffffff120f7836 */ /* 0x004fc80000000000 */
[----:B------:R-:W-:-:S05]  /*3840*/  IMAD R15, R15, R0, RZ ;  /* 0x000000000f0f7224 */ /* 0x000fca00078e02ff */
[----:B------:R-:W-:Y:S02]  /*3850*/  SHF.R.S32.HI R22, RZ, 0x1f, R15 ;  /* 0x0000001fff167819 */ /* 0x000fe4000001140f */
[----:B------:R-:W-:-:S04]  /*3860*/  IADD3 R16, P2, P3, R15, UR4, R6 ;  /* 0x000000040f107c10 */ /* 0x000fc8000fb5e006 */
[----:B------:R-:W-:-:S05]  /*3870*/  IADD3.X R17, PT, PT, R22, UR5, R7, P2, P3 ;  /* 0x0000000516117c10 */ /* 0x000fca00097e6407 */
[----:B---3--:R0:W-:Y:S04]  /*3880*/  STG.E.U8 desc[UR8][R16.64+-0x3], R21 ;  /* 0xfffffd1510007986 */ /* 0x0081e8000c101108 */
[----:B------:R-:W2:Y:S01]  /*3890*/  LDG.E.S8 R15, desc[UR8][R4.64+-0x4] ;  /* 0xfffffc08040f7981 */ /* 0x000ea2000c1e1300 */
[----:B0-----:R-:W-:Y:S02]  /*38a0*/  HFMA2 R16, -RZ, RZ, 0, 0 ;  /* 0x00000000ff107431 */ /* 0x001fe400000001ff */
[----:B------:R-:W-:-:S03]  /*38b0*/  IMAD.MOV.U32 R17, RZ, RZ, R11 ;  /* 0x000000ffff117224 */ /* 0x000fc600078e000b */
        /* <DEDUP_REMOVED lines=17> */
[----:B------:R-:W3:Y:S01]  /*39d0*/  LDG.E.U8 R5, desc[UR8][R4.64+-0x4] ;  /* 0xfffffc0804057981 */ /* 0x000ee2000c1e1100 */
[----:B--2---:R-:W-:-:S05]  /*39e0*/  IADD3 R11, PT, PT, R8, -0x1, RZ ;  /* 0xffffffff080b7810 */ /* 0x004fca0007ffe0ff */
[----:B------:R-:W-:-:S05]  /*39f0*/  IMAD R11, R11, R0, RZ ;  /* 0x000000000b0b7224 */ /* 0x000fca00078e02ff */
[----:B------:R-:W-:Y:S01]  /*3a00*/  IADD3 R6, P1, P2, R11, UR4, R6 ;  /* 0x000000040b067c10 */ /* 0x000fe2000fa3e006 */
[----:B------:R-:W-:Y:S01]  /*3a10*/  UIADD3 UR4, UPT, UPT, UR4, -0x4, URZ ;  /* 0xfffffffc04047890 */ /* 0x000fe2000fffe0ff */
[----:B------:R-:W-:-:S04]  /*3a20*/  SHF.R.S32.HI R10, RZ, 0x1f, R11 ;  /* 0x0000001fff0a7819 */ /* 0x000fc8000001140b */
[----:B------:R-:W-:-:S05]  /*3a30*/  IADD3.X R7, PT, PT, R10, UR5, R7, P1, P2 ;  /* 0x000000050a077c10 */ /* 0x000fca0008fe4407 */
[----:B---3--:R2:W-:Y:S02]  /*3a40*/  STG.E.U8 desc[UR8][R6.64+-0x4], R5 ;  /* 0xfffffc0506007986 */ /* 0x0085e4000c101108 */
.L_x_11:
[----:B------:R-:W-:Y:S05]  /*3a50*/  @!P0 EXIT ;  /* 0x000000000000894d */ /* 0x000fea0003800000 */
[----:B------:R-:W-:-:S13]  /*3a60*/  ISETP.NE.AND P0, PT, R20, 0x1, PT ;  /* 0x000000011400780c */ /* 0x000fda0003f05270 */
[----:B------:R-:W-:Y:S05]  /*3a70*/  @!P0 BRA `(.L_x_12) ;  /* 0x0000000400148947 */ /* 0x000fea0003800000 */
[----:B--2---:R-:W2:Y:S01]  /*3a80*/  LDC.64 R4, c[0x0][0x380] ;  /* 0x0000e000ff047b82 */ /* 0x004ea20000000a00 */
[----:B------:R-:W-:Y:S01]  /*3a90*/  USHF.R.S32.HI UR5, URZ, 0x1f, UR4 ;  /* 0x0000001fff057899 */ /* 0x000fe20008011404 */
[--C-:B------:R-:W-:Y:S02]  /*3aa0*/  SHF.R.S32.HI R2, RZ, 0x1f, R3.reuse ;  /* 0x0000001fff027819 */ /* 0x100fe40000011403 */
[----:B--2---:R-:W-:-:S04]  /*3ab0*/  IADD3 R4, P0, P1, R4, UR4, R3 ;  /* 0x0000000404047c10 */ /* 0x004fc8000f91e003 */
[----:B------:R-:W-:Y:S02]  /*3ac0*/  IADD3.X R5, PT, PT, R5, UR5, R2, P0, P1 ;  /* 0x0000000505057c10 */ /* 0x000fe400087e2402 */
[----:B------:R-:W2:Y:S03]  /*3ad0*/  LDC R2, c[0x0][0x398] ;  /* 0x0000e600ff027b82 */ /* 0x000ea60000000800 */
[----:B0-----:R-:W3:Y:S01]  /*3ae0*/  LDG.E.S8 R7, desc[UR8][R4.64+-0x1] ;  /* 0xffffff0804077981 */ /* 0x001ee2000c1e1300 */
[----:B------:R-:W-:Y:S01]  /*3af0*/  IMAD.MOV.U32 R12, RZ, RZ, RZ ;  /* 0x000000ffff0c7224 */ /* 0x000fe200078e00ff */
[----:B------:R-:W-:Y:S02]  /*3b00*/  MOV R11, 0xffffffff ;  /* 0xffffffff000b7802 */ /* 0x000fe40000000f00 */
[----:B--2---:R-:W-:-:S04]  /*3b10*/  IABS R10, R2 ;  /* 0x00000002000a7213 */ /* 0x004fc80000000000 */
[----:B------:R-:W0:Y:S08]  /*3b20*/  I2F.RP R6, R10 ;  /* 0x0000000a00067306 */ /* 0x000e300000209400 */
[----:B0-----:R-:W0:Y:S02]  /*3b30*/  MUFU.RCP R6, R6 ;  /* 0x0000000600067308 */ /* 0x001e240000001000 */
[----:B0-----:R-:W-:-:S06]  /*3b40*/  VIADD R13, R6, 0xffffffe ;  /* 0x0ffffffe060d7836 */ /* 0x001fcc0000000000 */
[----:B------:R-:W0:Y:S02]  /*3b50*/  F2I.FTZ.U32.TRUNC.NTZ R13, R13 ;  /* 0x0000000d000d7305 */ /* 0x000e24000021f000 */
[----:B0-----:R-:W-:-:S04]  /*3b60*/  IMAD.MOV R9, RZ, RZ, -R13 ;  /* 0x000000ffff097224 */ /* 0x001fc800078e0a0d */
[----:B------:R-:W-:-:S04]  /*3b70*/  IMAD R9, R9, R10, RZ ;  /* 0x0000000a09097224 */ /* 0x000fc800078e02ff */
[----:B------:R-:W-:Y:S01]  /*3b80*/  IMAD.HI.U32 R12, R13, R9, R12 ;  /* 0x000000090d0c7227 */ /* 0x000fe200078e000c */
[----:B------:R-:W-:Y:S02]  /*3b90*/  LOP3.LUT R13, RZ, R2, RZ, 0x33, !PT ;  /* 0x00000002ff0d7212 */ /* 0x000fe400078e33ff */
[----:B---3--:R-:W-:-:S04]  /*3ba0*/  IABS R8, R7 ;  /* 0x0000000700087213 */ /* 0x008fc80000000000 */
[----:B------:R-:W-:-:S05]  /*3bb0*/  MOV R9, R8 ;  /* 0x0000000800097202 */ /* 0x000fca0000000f00 */
[----:B------:R-:W-:-:S04]  /*3bc0*/  IMAD.HI.U32 R8, R12, R9, RZ ;  /* 0x000000090c087227 */ /* 0x000fc800078e00ff */
[----:B------:R-:W-:-:S04]  /*3bd0*/  IMAD.MOV R6, RZ, RZ, -R8 ;  /* 0x000000ffff067224 */ /* 0x000fc800078e0a08 */
[----:B------:R-:W-:-:S05]  /*3be0*/  IMAD R9, R10, R6, R9 ;  /* 0x000000060a097224 */ /* 0x000fca00078e0209 */
[----:B------:R-:W-:-:S13]  /*3bf0*/  ISETP.GT.U32.AND P1, PT, R10, R9, PT ;  /* 0x000000090a00720c */ /* 0x000fda0003f24070 */
[----:B------:R-:W-:Y:S01]  /*3c00*/  @!P1 IMAD.IADD R9, R9, 0x1, -R10 ;  /* 0x0000000109099824 */ /* 0x000fe200078e0a0a */
[----:B------:R-:W-:-:S04]  /*3c10*/  @!P1 IADD3 R8, PT, PT, R8, 0x1, RZ ;  /* 0x0000000108089810 */ /* 0x000fc80007ffe0ff */
[----:B------:R-:W-:Y:S02]  /*3c20*/  ISETP.GE.U32.AND P0, PT, R9, R10, PT ;  /* 0x0000000a0900720c */ /* 0x000fe40003f06070 */
[----:B------:R-:W-:Y:S02]  /*3c30*/  LOP3.LUT R9, R7, R2, RZ, 0x3c, !PT ;  /* 0x0000000207097212 */ /* 0x000fe400078e3cff */
[----:B------:R-:W0:Y:S02]  /*3c40*/  LDC.64 R6, c[0x0][0x390] ;  /* 0x0000e400ff067b82 */ /* 0x000e240000000a00 */
[----:B------:R-:W-:-:S07]  /*3c50*/  ISETP.GE.AND P2, PT, R9, RZ, PT ;  /* 0x000000ff0900720c */ /* 0x000fce0003f46270 */
[----:B------:R-:W-:Y:S01]  /*3c60*/  @P0 VIADD R8, R8, 0x1 ;  /* 0x0000000108080836 */ /* 0x000fe20000000000 */
[----:B------:R-:W-:-:S05]  /*3c70*/  ISETP.NE.AND P0, PT, R2, RZ, PT ;  /* 0x000000ff0200720c */ /* 0x000fca0003f05270 */
[----:B------:R-:W-:-:S05]  /*3c80*/  @!P2 IMAD.MOV R8, RZ, RZ, -R8 ;  /* 0x000000ffff08a224 */ /* 0x000fca00078e0a08 */
[----:B-1----:R-:W-:Y:S02]  /*3c90*/  SEL R15, R13, R8, !P0 ;  /* 0x000000080d0f7207 */ /* 0x002fe40004000000 */
[----:B------:R-:W1:Y:S03]  /*3ca0*/  LDC.64 R8, c[0x0][0x388] ;  /* 0x0000e200ff087b82 */ /* 0x000e660000000a00 */
[----:B0-----:R-:W-:-:S06]  /*3cb0*/  IMAD.WIDE R14, R15, 0x4, R6 ;  /* 0x000000040f0e7825 */ /* 0x001fcc00078e0206 */
[----:B------:R-:W2:Y:S04]  /*3cc0*/  ATOMG.E.ADD.STRONG.GPU PT, R14, desc[UR8][R14.64], R11 ;  /* 0x8000000b0e0e79a8 */ /* 0x000ea800081ef108 */
[----:B------:R-:W3:Y:S01]  /*3cd0*/  LDG.E.U8 R19, desc[UR8][R4.64+-0x1] ;  /* 0xffffff0804137981 */ /* 0x000ee2000c1e1100 */
[----:B--2---:R-:W-:-:S04]  /*3ce0*/  VIADD R17, R14, 0xffffffff ;  /* 0xffffffff0e117836 */ /* 0x004fc80000000000 */
[----:B------:R-:W-:-:S05]  /*3cf0*/  IMAD R17, R17, R0, RZ ;  /* 0x0000000011117224 */ /* 0x000fca00078e02ff */
[----:B------:R-:W-:Y:S02]  /*3d00*/  SHF.R.S32.HI R18, RZ, 0x1f, R17 ;  /* 0x0000001fff127819 */ /* 0x000fe40000011411 */
[----:B-1----:R-:W-:-:S04]  /*3d10*/  IADD3 R16, P1, P2, R17, UR4, R8 ;  /* 0x0000000411107c10 */ /* 0x002fc8000fa3e008 */
[----:B------:R-:W-:-:S05]  /*3d20*/  IADD3.X R17, PT, PT, R18, UR5, R9, P1, P2 ;  /* 0x0000000512117c10 */ /* 0x000fca0008fe4409 */
[----:B---3--:R3:W-:Y:S04]  /*3d30*/  STG.E.U8 desc[UR8][R16.64+-0x1], R19 ;  /* 0xffffff1310007986 */ /* 0x0087e8000c101108 */
[----:B------:R-:W2:Y:S02]  /*3d40*/  LDG.E.S8 R21, desc[UR8][R4.64+-0x2] ;  /* 0xfffffe0804157981 */ /* 0x000ea4000c1e1300 */
[----:B--2---:R-:W-:Y:S02]  /*3d50*/  IABS R18, R21 ;  /* 0x0000001500127213 */ /* 0x004fe40000000000 */
[----:B------:R-:W-:-:S03]  /*3d60*/  LOP3.LUT R2, R21, R2, RZ, 0x3c, !PT ;  /* 0x0000000215027212 */ /* 0x000fc600078e3cff */
[----:B------:R-:W-:Y:S01]  /*3d70*/  IMAD.MOV.U32 R15, RZ, RZ, R18 ;  /* 0x000000ffff0f7224 */ /* 0x000fe200078e0012 */
[----:B------:R-:W-:-:S03]  /*3d80*/  ISETP.GE.AND P3, PT, R2, RZ, PT ;  /* 0x000000ff0200720c */ /* 0x000fc60003f66270 */
[----:B------:R-:W-:-:S05]  /*3d90*/  IMAD.HI.U32 R12, R12, R15, RZ ;  /* 0x0000000f0c0c7227 */ /* 0x000fca00078e00ff */
[----:B------:R-:W-:-:S05]  /*3da0*/  IADD3 R14, PT, PT, -R12, RZ, RZ ;  /* 0x000000ff0c0e7210 */ /* 0x000fca0007ffe1ff */
        /* <DEDUP_REMOVED lines=10> */
[----:B------:R-:W4:Y:S01]  /*3e50*/  LDG.E.U8 R5, desc[UR8][R4.64+-0x2] ;  /* 0xfffffe0804057981 */ /* 0x000f22000c1e1100 */
[----:B--2---:R-:W-:-:S04]  /*3e60*/  VIADD R13, R6, 0xffffffff ;  /* 0xffffffff060d7836 */ /* 0x004fc80000000000 */
[----:B------:R-:W-:-:S05]  /*3e70*/  IMAD R13, R13, R0, RZ ;  /* 0x000000000d0d7224 */ /* 0x000fca00078e02ff */
[----:B------:R-:W-:Y:S01]  /*3e80*/  IADD3 R8, P0, P1, R13, UR4, R8 ;  /* 0x000000040d087c10 */ /* 0x000fe2000f91e008 */
[----:B------:R-:W-:Y:S01]  /*3e90*/  UIADD3 UR4, UPT, UPT, UR4, -0x2, URZ ;  /* 0xfffffffe04047890 */ /* 0x000fe2000fffe0ff */
[----:B------:R-:W-:-:S04]  /*3ea0*/  SHF.R.S32.HI R2, RZ, 0x1f, R13 ;  /* 0x0000001fff027819 */ /* 0x000fc8000001140d */
[----:B------:R-:W-:-:S05]  /*3eb0*/  IADD3.X R9, PT, PT, R2, UR5, R9, P0, P1 ;  /* 0x0000000502097c10 */ /* 0x000fca00087e2409 */
[----:B----4-:R3:W-:Y:S02]  /*3ec0*/  STG.E.U8 desc[UR8][R8.64+-0x2], R5 ;  /* 0xfffffe0508007986 */ /* 0x0107e4000c101108 */
.L_x_12:
[----:B------:R-:W-:-:S04]  /*3ed0*/  LOP3.LUT R2, R0, 0x1, RZ, 0xc0, !PT ;  /* 0x0000000100027812 */ /* 0x000fc800078ec0ff */
[----:B------:R-:W-:-:S13]  /*3ee0*/  ISETP.NE.U32.AND P0, PT, R2, 0x1, PT ;  /* 0x000000010200780c */ /* 0x000fda0003f05070 */
[----:B------:R-:W-:Y:S05]  /*3ef0*/  @P0 EXIT ;  /* 0x000000000000094d */ /* 0x000fea0003800000 */
[----:B0-2---:R-:W0:Y:S01]  /*3f00*/  LDC.64 R6, c[0x0][0x380] ;  /* 0x0000e000ff067b82 */ /* 0x005e220000000a00 */
[----:B------:R-:W-:Y:S01]  /*3f10*/  USHF.R.S32.HI UR5, URZ, 0x1f, UR4 ;  /* 0x0000001fff057899 */ /* 0x000fe20008011404 */
[----:B------:R-:W-:-:S06]  /*3f20*/  SHF.R.S32.HI R4, RZ, 0x1f, R3 ;  /* 0x0000001fff047819 */ /* 0x000fcc0000011403 */
[----:B---3--:R-:W2:Y:S01]  /*3f30*/  LDC R9, c[0x0][0x398] ;  /* 0x0000e600ff097b82 */ /* 0x008ea20000000800 */
[----:B0-----:R-:W-:-:S04]  /*3f40*/  IADD3 R2, P0, P1, R6, UR4, R3 ;  /* 0x0000000406027c10 */ /* 0x001fc8000f91e003 */
[----:B------:R-:W-:-:S05]  /*3f50*/  IADD3.X R3, PT, PT, R7, UR5, R4, P0, P1 ;  /* 0x0000000507037c10 */ /* 0x000fca00087e2404 */
[----:B------:R-:W3:Y:S01]  /*3f60*/  LDG.E.S8 R6, desc[UR8][R2.64+-0x1] ;  /* 0xffffff0802067981 */ /* 0x000ee2000c1e1300 */
[----:B--2---:R-:W-:-:S04]  /*3f70*/  IABS R11, R9 ;  /* 0x00000009000b7213 */ /* 0x004fc80000000000 */
[----:B------:R-:W0:Y:S08]  /*3f80*/  I2F.RP R8, R11 ;  /* 0x0000000b00087306 */ /* 0x000e300000209400 */
[----:B0-----:R-:W0:Y:S02]  /*3f90*/  MUFU.RCP R8, R8 ;  /* 0x0000000800087308 */ /* 0x001e240000001000 */
[----:B0-----:R-:W-:-:S06]  /*3fa0*/  IADD3 R10, PT, PT, R8, 0xffffffe, RZ ;  /* 0x0ffffffe080a7810 */ /* 0x001fcc0007ffe0ff */
[----:B------:R-:W0:Y:S02]  /*3fb0*/  F2I.FTZ.U32.TRUNC.NTZ R5, R10 ;  /* 0x0000000a00057305 */ /* 0x000e24000021f000 */
[----:B0-----:R-:W-:-:S04]  /*3fc0*/  IMAD.MOV R4, RZ, RZ, -R5 ;  /* 0x000000ffff047224 */ /* 0x001fc800078e0a05 */
[----:B------:R-:W-:Y:S02]  /*3fd0*/  IMAD R7, R4, R11, RZ ;  /* 0x0000000b04077224 */ /* 0x000fe400078e02ff */
[----:B------:R-:W-:-:S04]  /*3fe0*/  IMAD.MOV.U32 R4, RZ, RZ, RZ ;  /* 0x000000ffff047224 */ /* 0x000fc800078e00ff */
[----:B------:R-:W-:Y:S01]  /*3ff0*/  IMAD.HI.U32 R7, R5, R7, R4 ;  /* 0x0000000705077227 */ /* 0x000fe200078e0004 */
[----:B---3--:R-:W-:Y:S02]  /*4000*/  IABS R12, R6 ;  /* 0x00000006000c7213 */ /* 0x008fe40000000000 */
[----:B------:R-:W-:Y:S02]  /*4010*/  LOP3.LUT R6, R6, R9, RZ, 0x3c, !PT ;  /* 0x0000000906067212 */ /* 0x000fe400078e3cff */
[----:B------:R-:W-:Y:S02]  /*4020*/  MOV R4, R12 ;  /* 0x0000000c00047202 */ /* 0x000fe40000000f00 */
[----:B------:R-:W-:-:S03]  /*4030*/  ISETP.GE.AND P2, PT, R6, RZ, PT ;  /* 0x000000ff0600720c */ /* 0x000fc60003f46270 */
[----:B------:R-:W-:-:S04]  /*4040*/  IMAD.HI.U32 R7, R7, R4, RZ ;  /* 0x0000000407077227 */ /* 0x000fc800078e00ff */
[----:B------:R-:W-:-:S04]  /*4050*/  IMAD.MOV R5, RZ, RZ, -R7 ;  /* 0x000000ffff057224 */ /* 0x000fc800078e0a07 */
[----:B------:R-:W-:-:S05]  /*4060*/  IMAD R4, R11, R5, R4 ;  /* 0x000000050b047224 */ /* 0x000fca00078e0204 */
[----:B------:R-:W-:-:S13]  /*4070*/  ISETP.GT.U32.AND P1, PT, R11, R4, PT ;  /* 0x000000040b00720c */ /* 0x000fda0003f24070 */
[----:B------:R-:W-:Y:S01]  /*4080*/  @!P1 IMAD.IADD R4, R4, 0x1, -R11 ;  /* 0x0000000104049824 */ /* 0x000fe200078e0a0b */
[----:B------:R-:W-:Y:S02]  /*4090*/  @!P1 IADD3 R7, PT, PT, R7, 0x1, RZ ;  /* 0x0000000107079810 */ /* 0x000fe40007ffe0ff */
[----:B------:R-:W-:Y:S02]  /*40a0*/  ISETP.NE.AND P1, PT, R9, RZ, PT ;  /* 0x000000ff0900720c */ /* 0x000fe40003f25270 */
[----:B------:R-:W-:Y:S02]  /*40b0*/  ISETP.GE.U32.AND P0, PT, R4, R11, PT ;  /* 0x0000000b0400720c */ /* 0x000fe40003f06070 */
[----:B------:R-:W0:Y:S08]  /*40c0*/  LDC.64 R4, c[0x0][0x390] ;  /* 0x0000e400ff047b82 */ /* 0x000e300000000a00 */
[----:B------:R-:W2:Y:S03]  /*40d0*/  LDC.64 R10, c[0x0][0x388] ;  /* 0x0000e200ff0a7b82 */ /* 0x000ea60000000a00 */
[----:B------:R-:W-:-:S04]  /*40e0*/  @P0 VIADD R7, R7, 0x1 ;  /* 0x0000000107070836 */ /* 0x000fc80000000000 */
[----:B------:R-:W-:Y:S01]  /*40f0*/  @!P2 IMAD.MOV R7, RZ, RZ, -R7 ;  /* 0x000000ffff07a224 */ /* 0x000fe200078e0a07 */
[----:B------:R-:W-:Y:S02]  /*4100*/  @!P1 LOP3.LUT R7, RZ, R9, RZ, 0x33, !PT ;  /* 0x00000009ff079212 */ /* 0x000fe400078e33ff */
[----:B------:R-:W-:-:S03]  /*4110*/  MOV R9, 0xffffffff ;  /* 0xffffffff00097802 */ /* 0x000fc60000000f00 */
[----:B0-----:R-:W-:-:S06]  /*4120*/  IMAD.WIDE R4, R7, 0x4, R4 ;  /* 0x0000000407047825 */ /* 0x001fcc00078e0204 */
[----:B------:R-:W3:Y:S04]  /*4130*/  ATOMG.E.ADD.STRONG.GPU PT, R4, desc[UR8][R4.64], R9 ;  /* 0x80000009040479a8 */ /* 0x000ee800081ef108 */
[----:B------:R-:W4:Y:S01]  /*4140*/  LDG.E.U8 R3, desc[UR8][R2.64+-0x1] ;  /* 0xffffff0802037981 */ /* 0x000f22000c1e1100 */
[----:B---3--:R-:W-:-:S04]  /*4150*/  VIADD R7, R4, 0xffffffff ;  /* 0xffffffff04077836 */ /* 0x008fc80000000000 */
[----:B------:R-:W-:-:S05]  /*4160*/  IMAD R7, R7, R0, RZ ;  /* 0x0000000007077224 */ /* 0x000fca00078e02ff */
[----:B--2---:R-:W-:Y:S02]  /*4170*/  IADD3 R6, P0, P1, R7, UR4, R10 ;  /* 0x0000000407067c10 */ /* 0x004fe4000f91e00a */
[----:B------:R-:W-:-:S04]  /*4180*/  SHF.R.S32.HI R0, RZ, 0x1f, R7 ;  /* 0x0000001fff007819 */ /* 0x000fc80000011407 */
[----:B------:R-:W-:-:S05]  /*4190*/  IADD3.X R7, PT, PT, R0, UR5, R11, P0, P1 ;  /* 0x0000000500077c10 */ /* 0x000fca00087e240b */
[----:B----4-:R-:W-:Y:S01]  /*41a0*/  STG.E.U8 desc[UR8][R6.64+-0x1], R3 ;  /* 0xffffff0306007986 */ /* 0x010fe2000c101108 */
[----:B------:R-:W-:Y:S05]  /*41b0*/  EXIT ;  /* 0x000000000000794d */ /* 0x000fea0003800000 */
.L_x_13:
[----:B------:R-:W-:-:S00]  /*41c0*/  BRA `(.L_x_13) ;  /* 0xfffffffc00fc7947 */ /* 0x000fc0000383ffff */
[----:B------:R-:W-:-:S00]  /*41d0*/  NOP ;  /* 0x0000000000007918 */ /* 0x000fc00000000000 */
        /* <DEDUP_REMOVED lines=10> */
.L_x_14:


//--------------------- .nv.shared.reserved.0     --------------------------
	.section	.nv.shared.reserved.0,"aw",@nobits
	.weak		__nv_reservedSMEM_offset_0_alias
	.size		__nv_reservedSMEM_offset_0_alias, 0, 64
	.other		__nv_reservedSMEM_offset_0_alias,@"STO_CUDA_RESERVED_SHARED STV_DEFAULT"
__nv_reservedSMEM_offset_0_alias:
	.zero		0
	.zero		64


//--------------------- .nv.constant0._Z15countSortKernelPcS_Piiii --------------------------
	.section	.nv.constant0._Z15countSortKernelPcS_Piiii,"a",@progbits
	.sectionflags	@""
	.align	4
.nv.constant0._Z15countSortKernelPcS_Piiii:
	.zero		932


//--------------------- SYMBOLS --------------------------

	.type		.nv.reservedSmem.offset0,@object
	.size		.nv.reservedSmem.offset0,0x4
